//
// Generated by NVIDIA NVVM Compiler
//
// Compiler Build ID: CL-36424714
// Cuda compilation tools, release 13.0, V13.0.88
// Based on NVVM 20.0.0
//

.version 9.0
.target sm_100
.address_size 64

	// .globl	cudaComputeAutocor
// _ZZ18cudaComputeAutocorE6shared has been demoted
// _ZZ18cudaEncodeResidualE6shared has been demoted

.visible .entry cudaComputeAutocor(
	.param .u64 .ptr .align 1 cudaComputeAutocor_param_0,
	.param .u64 .ptr .align 1 cudaComputeAutocor_param_1,
	.param .u64 .ptr .align 1 cudaComputeAutocor_param_2,
	.param .u64 .ptr .align 1 cudaComputeAutocor_param_3,
	.param .u32 cudaComputeAutocor_param_4,
	.param .u32 cudaComputeAutocor_param_5,
	.param .u32 cudaComputeAutocor_param_6
)
{
	.reg .pred 	%p<23>;
	.reg .b32 	%r<50>;
	.reg .b32 	%f<89>;
	.reg .b64 	%rd<19>;
	// demoted variable
	.shared .align 4 .b8 _ZZ18cudaComputeAutocorE6shared[3212];
	ld.param.u64 	%rd1, [cudaComputeAutocor_param_0];
	ld.param.u64 	%rd2, [cudaComputeAutocor_param_1];
	ld.param.u64 	%rd3, [cudaComputeAutocor_param_2];
	ld.param.u64 	%rd4, [cudaComputeAutocor_param_3];
	ld.param.u32 	%r16, [cudaComputeAutocor_param_4];
	ld.param.u32 	%r17, [cudaComputeAutocor_param_5];
	ld.param.u32 	%r18, [cudaComputeAutocor_param_6];
	mov.u32 	%r1, %tid.x;
	setp.gt.u32 	%p1, %r1, 1;
	shl.b32 	%r19, %r1, 2;
	mov.u32 	%r48, _ZZ18cudaComputeAutocorE6shared;
	add.s32 	%r21, %r48, %r19;
	add.s32 	%r2, %r21, 3204;
	@%p1 bra 	$L__BB0_2;
	cvta.to.global.u64 	%rd5, %rd4;
	mov.u32 	%r22, %ctaid.y;
	mul.wide.u32 	%rd6, %r22, 8;
	add.s64 	%rd7, %rd5, %rd6;
	mul.wide.u32 	%rd8, %r1, 4;
	add.s64 	%rd9, %rd7, %rd8;
	ld.global.u32 	%r23, [%rd9];
	st.shared.u32 	[%r2], %r23;
$L__BB0_2:
	bar.sync 	0;
	mov.u32 	%r3, %ctaid.x;
	mul.lo.s32 	%r4, %r18, %r3;
	add.s32 	%r24, %r16, %r4;
	sub.s32 	%r25, %r17, %r24;
	min.s32 	%r5, %r25, %r18;
	add.s32 	%r26, %r5, %r16;
	setp.ge.s32 	%p2, %r1, %r26;
	mov.f32 	%f85, 0f00000000;
	@%p2 bra 	$L__BB0_4;
	ld.shared.u32 	%r27, [_ZZ18cudaComputeAutocorE6shared+3204];
	add.s32 	%r28, %r4, %r1;
	add.s32 	%r29, %r28, %r27;
	cvta.to.global.u64 	%rd10, %rd2;
	mul.wide.s32 	%rd11, %r29, 4;
	add.s64 	%rd12, %rd10, %rd11;
	ld.global.u32 	%r30, [%rd12];
	cvt.rn.f32.s32 	%f10, %r30;
	ld.shared.u32 	%r31, [_ZZ18cudaComputeAutocorE6shared+3208];
	add.s32 	%r32, %r28, %r31;
	cvta.to.global.u64 	%rd13, %rd3;
	mul.wide.s32 	%rd14, %r32, 4;
	add.s64 	%rd15, %rd13, %rd14;
	ld.global.f32 	%f11, [%rd15];
	mul.f32 	%f85, %f11, %f10;
$L__BB0_4:
	add.s32 	%r6, %r2, -3204;
	st.shared.f32 	[%r2+-3204], %f85;
	bar.sync 	0;
	setp.lt.s32 	%p3, %r16, 0;
	@%p3 bra 	$L__BB0_39;
	setp.eq.s32 	%p4, %r16, 0;
	mov.b32 	%r49, 0;
	@%p4 bra 	$L__BB0_28;
	add.s32 	%r35, %r16, 1;
	and.b32  	%r49, %r35, -2;
	neg.s32 	%r47, %r49;
$L__BB0_7:
	setp.ge.s32 	%p5, %r1, %r5;
	add.s32 	%r12, %r48, %r19;
	mov.f32 	%f86, 0f00000000;
	@%p5 bra 	$L__BB0_9;
	ld.shared.f32 	%f13, [%r6];
	ld.shared.f32 	%f14, [%r12];
	mul.f32 	%f86, %f13, %f14;
$L__BB0_9:
	setp.gt.u32 	%p6, %r1, 127;
	st.shared.f32 	[%r2+-2180], %f86;
	bar.sync 	0;
	@%p6 bra 	$L__BB0_11;
	ld.shared.f32 	%f15, [%r2+-1668];
	ld.shared.f32 	%f16, [%r2+-2180];
	add.f32 	%f17, %f15, %f16;
	st.shared.f32 	[%r2+-2180], %f17;
$L__BB0_11:
	setp.gt.u32 	%p7, %r1, 63;
	bar.sync 	0;
	@%p7 bra 	$L__BB0_13;
	ld.shared.f32 	%f18, [%r2+-1924];
	ld.shared.f32 	%f19, [%r2+-2180];
	add.f32 	%f20, %f18, %f19;
	st.shared.f32 	[%r2+-2180], %f20;
$L__BB0_13:
	setp.gt.u32 	%p8, %r1, 31;
	bar.sync 	0;
	@%p8 bra 	$L__BB0_15;
	ld.shared.f32 	%f21, [%r2+-2052];
	ld.shared.f32 	%f22, [%r2+-2180];
	add.f32 	%f23, %f21, %f22;
	st.shared.f32 	[%r2+-2180], %f23;
$L__BB0_15:
	setp.ne.s32 	%p9, %r1, 0;
	bar.sync 	0;
	ld.shared.f32 	%f24, [%r2+-2116];
	ld.shared.f32 	%f25, [%r2+-2180];
	add.f32 	%f26, %f24, %f25;
	ld.shared.f32 	%f27, [%r2+-2148];
	add.f32 	%f28, %f26, %f27;
	ld.shared.f32 	%f29, [%r2+-2164];
	add.f32 	%f30, %f28, %f29;
	ld.shared.f32 	%f31, [%r2+-2172];
	add.f32 	%f32, %f30, %f31;
	st.shared.f32 	[%r2+-2180], %f32;
	@%p9 bra 	$L__BB0_17;
	ld.shared.f32 	%f33, [_ZZ18cudaComputeAutocorE6shared+1024];
	ld.shared.f32 	%f34, [_ZZ18cudaComputeAutocorE6shared+1028];
	add.f32 	%f35, %f33, %f34;
	st.shared.f32 	[%r48+3072], %f35;
$L__BB0_17:
	setp.ge.s32 	%p10, %r1, %r5;
	mov.f32 	%f87, 0f00000000;
	@%p10 bra 	$L__BB0_19;
	ld.shared.f32 	%f37, [%r6];
	ld.shared.f32 	%f38, [%r12+4];
	mul.f32 	%f87, %f37, %f38;
$L__BB0_19:
	setp.gt.u32 	%p11, %r1, 127;
	st.shared.f32 	[%r2+-2180], %f87;
	bar.sync 	0;
	@%p11 bra 	$L__BB0_21;
	ld.shared.f32 	%f39, [%r2+-1668];
	ld.shared.f32 	%f40, [%r2+-2180];
	add.f32 	%f41, %f39, %f40;
	st.shared.f32 	[%r2+-2180], %f41;
$L__BB0_21:
	setp.gt.u32 	%p12, %r1, 63;
	bar.sync 	0;
	@%p12 bra 	$L__BB0_23;
	ld.shared.f32 	%f42, [%r2+-1924];
	ld.shared.f32 	%f43, [%r2+-2180];
	add.f32 	%f44, %f42, %f43;
	st.shared.f32 	[%r2+-2180], %f44;
$L__BB0_23:
	setp.gt.u32 	%p13, %r1, 31;
	bar.sync 	0;
	@%p13 bra 	$L__BB0_25;
	ld.shared.f32 	%f45, [%r2+-2052];
	ld.shared.f32 	%f46, [%r2+-2180];
	add.f32 	%f47, %f45, %f46;
	st.shared.f32 	[%r2+-2180], %f47;
$L__BB0_25:
	setp.ne.s32 	%p14, %r1, 0;
	bar.sync 	0;
	ld.shared.f32 	%f48, [%r2+-2116];
	ld.shared.f32 	%f49, [%r2+-2180];
	add.f32 	%f50, %f48, %f49;
	ld.shared.f32 	%f51, [%r2+-2148];
	add.f32 	%f52, %f50, %f51;
	ld.shared.f32 	%f53, [%r2+-2164];
	add.f32 	%f54, %f52, %f53;
	ld.shared.f32 	%f55, [%r2+-2172];
	add.f32 	%f56, %f54, %f55;
	st.shared.f32 	[%r2+-2180], %f56;
	@%p14 bra 	$L__BB0_27;
	ld.shared.f32 	%f57, [_ZZ18cudaComputeAutocorE6shared+1024];
	ld.shared.f32 	%f58, [_ZZ18cudaComputeAutocorE6shared+1028];
	add.f32 	%f59, %f57, %f58;
	st.shared.f32 	[%r48+3076], %f59;
$L__BB0_27:
	add.s32 	%r48, %r48, 8;
	add.s32 	%r47, %r47, 2;
	setp.ne.s32 	%p15, %r47, 0;
	@%p15 bra 	$L__BB0_7;
$L__BB0_28:
	and.b32  	%r36, %r16, 1;
	setp.eq.b32 	%p16, %r36, 1;
	@%p16 bra 	$L__BB0_39;
	setp.ge.s32 	%p17, %r1, %r5;
	mov.f32 	%f88, 0f00000000;
	@%p17 bra 	$L__BB0_31;
	ld.shared.f32 	%f61, [%r6];
	shl.b32 	%r37, %r49, 2;
	add.s32 	%r38, %r6, %r37;
	ld.shared.f32 	%f62, [%r38];
	mul.f32 	%f88, %f61, %f62;
$L__BB0_31:
	setp.gt.u32 	%p18, %r1, 127;
	st.shared.f32 	[%r2+-2180], %f88;
	bar.sync 	0;
	@%p18 bra 	$L__BB0_33;
	ld.shared.f32 	%f63, [%r2+-1668];
	ld.shared.f32 	%f64, [%r2+-2180];
	add.f32 	%f65, %f63, %f64;
	st.shared.f32 	[%r2+-2180], %f65;
$L__BB0_33:
	setp.gt.u32 	%p19, %r1, 63;
	bar.sync 	0;
	@%p19 bra 	$L__BB0_35;
	ld.shared.f32 	%f66, [%r2+-1924];
	ld.shared.f32 	%f67, [%r2+-2180];
	add.f32 	%f68, %f66, %f67;
	st.shared.f32 	[%r2+-2180], %f68;
$L__BB0_35:
	setp.gt.u32 	%p20, %r1, 31;
	bar.sync 	0;
	@%p20 bra 	$L__BB0_37;
	ld.shared.f32 	%f69, [%r2+-2052];
	ld.shared.f32 	%f70, [%r2+-2180];
	add.f32 	%f71, %f69, %f70;
	st.shared.f32 	[%r2+-2180], %f71;
$L__BB0_37:
	setp.ne.s32 	%p21, %r1, 0;
	bar.sync 	0;
	ld.shared.f32 	%f72, [%r2+-2116];
	ld.shared.f32 	%f73, [%r2+-2180];
	add.f32 	%f74, %f72, %f73;
	ld.shared.f32 	%f75, [%r2+-2148];
	add.f32 	%f76, %f74, %f75;
	ld.shared.f32 	%f77, [%r2+-2164];
	add.f32 	%f78, %f76, %f77;
	ld.shared.f32 	%f79, [%r2+-2172];
	add.f32 	%f80, %f78, %f79;
	st.shared.f32 	[%r2+-2180], %f80;
	@%p21 bra 	$L__BB0_39;
	mov.u32 	%r39, _ZZ18cudaComputeAutocorE6shared;
	ld.shared.f32 	%f81, [_ZZ18cudaComputeAutocorE6shared+1024];
	ld.shared.f32 	%f82, [_ZZ18cudaComputeAutocorE6shared+1028];
	add.f32 	%f83, %f81, %f82;
	shl.b32 	%r40, %r49, 2;
	add.s32 	%r41, %r39, %r40;
	st.shared.f32 	[%r41+3072], %f83;
$L__BB0_39:
	setp.gt.s32 	%p22, %r1, %r16;
	@%p22 bra 	$L__BB0_41;
	ld.shared.f32 	%f84, [%r2+-132];
	mov.u32 	%r42, %ctaid.y;
	mov.u32 	%r43, %nctaid.x;
	mad.lo.s32 	%r44, %r42, %r43, %r3;
	mad.lo.s32 	%r45, %r44, %r16, %r44;
	add.s32 	%r46, %r45, %r1;
	cvta.to.global.u64 	%rd16, %rd1;
	mul.wide.u32 	%rd17, %r46, 4;
	add.s64 	%rd18, %rd16, %rd17;
	st.global.f32 	[%rd18], %f84;
$L__BB0_41:
	ret;

}
	// .globl	cudaEncodeResidual
.visible .entry cudaEncodeResidual(
	.param .u64 .ptr .align 1 cudaEncodeResidual_param_0,
	.param .u64 .ptr .align 1 cudaEncodeResidual_param_1,
	.param .u64 .ptr .align 1 cudaEncodeResidual_param_2,
	.param .u32 cudaEncodeResidual_param_3,
	.param .u32 cudaEncodeResidual_param_4
)
{
	.reg .pred 	%p<18>;
	.reg .b32 	%r<231>;
	.reg .b64 	%rd<68>;
	// demoted variable
	.shared .align 4 .b8 _ZZ18cudaEncodeResidualE6shared[2320];
	ld.param.u64 	%rd13, [cudaEncodeResidual_param_0];
	ld.param.u64 	%rd14, [cudaEncodeResidual_param_1];
	ld.param.u64 	%rd15, [cudaEncodeResidual_param_2];
	ld.param.u32 	%r27, [cudaEncodeResidual_param_3];
	ld.param.u32 	%r28, [cudaEncodeResidual_param_4];
	mov.u32 	%r1, %tid.x;
	setp.gt.u32 	%p1, %r1, 35;
	shl.b32 	%r29, %r1, 2;
	mov.u32 	%r30, _ZZ18cudaEncodeResidualE6shared;
	add.s32 	%r31, %r30, %r29;
	add.s32 	%r2, %r31, 2176;
	@%p1 bra 	$L__BB1_2;
	cvta.to.global.u64 	%rd16, %rd15;
	mov.u32 	%r32, %ctaid.y;
	mul.wide.u32 	%rd17, %r32, 144;
	add.s64 	%rd18, %rd16, %rd17;
	mul.wide.u32 	%rd19, %r1, 4;
	add.s64 	%rd20, %rd18, %rd19;
	ld.global.u32 	%r33, [%rd20];
	st.shared.u32 	[%r2], %r33;
$L__BB1_2:
	bar.sync 	0;
	mov.u32 	%r3, %ctaid.x;
	mul.lo.s32 	%r4, %r28, %r3;
	ld.shared.u32 	%r5, [_ZZ18cudaEncodeResidualE6shared+2176];
	add.s32 	%r35, %r5, %r4;
	not.b32 	%r36, %r35;
	add.s32 	%r37, %r27, %r36;
	min.s32 	%r6, %r37, %r28;
	add.s32 	%r38, %r6, %r5;
	setp.gt.s32 	%p2, %r1, %r38;
	mov.b32 	%r224, 0;
	@%p2 bra 	$L__BB1_4;
	ld.shared.u32 	%r39, [_ZZ18cudaEncodeResidualE6shared+2180];
	add.s32 	%r40, %r4, %r1;
	add.s32 	%r41, %r40, %r39;
	cvta.to.global.u64 	%rd21, %rd14;
	mul.wide.s32 	%rd22, %r41, 4;
	add.s64 	%rd23, %rd21, %rd22;
	ld.global.u32 	%r224, [%rd23];
$L__BB1_4:
	add.s32 	%r9, %r2, -2176;
	st.shared.u32 	[%r2+-2176], %r224;
	bar.sync 	0;
	setp.lt.s32 	%p3, %r5, 0;
	mov.b64 	%rd67, 0;
	@%p3 bra 	$L__BB1_16;
	add.s32 	%r10, %r5, 1;
	and.b32  	%r11, %r10, 7;
	setp.lt.u32 	%p4, %r5, 7;
	mov.b64 	%rd67, 0;
	mov.b32 	%r229, 0;
	@%p4 bra 	$L__BB1_8;
	and.b32  	%r229, %r10, -8;
	shl.b32 	%r43, %r5, 2;
	add.s32 	%r45, %r43, %r30;
	add.s32 	%r227, %r45, 2192;
	neg.s32 	%r226, %r229;
	add.s32 	%r47, %r29, %r30;
	add.s32 	%r225, %r47, 16;
	mov.b64 	%rd67, 0;
$L__BB1_7:
	.pragma "nounroll";
	ld.shared.u32 	%r48, [%r225+-16];
	ld.shared.u32 	%r49, [%r227];
	shl.b32 	%r50, %r48, 8;
	shr.s32 	%r51, %r50, 8;
	shl.b32 	%r52, %r49, 8;
	shr.s32 	%r53, %r52, 8;
	mul.lo.s32 	%r54, %r53, %r51;
	cvt.s64.s32 	%rd28, %r54;
	add.s64 	%rd29, %rd67, %rd28;
	ld.shared.u32 	%r55, [%r225+-12];
	ld.shared.u32 	%r56, [%r227+-4];
	shl.b32 	%r57, %r55, 8;
	shr.s32 	%r58, %r57, 8;
	shl.b32 	%r59, %r56, 8;
	shr.s32 	%r60, %r59, 8;
	mul.lo.s32 	%r61, %r60, %r58;
	cvt.s64.s32 	%rd30, %r61;
	add.s64 	%rd31, %rd29, %rd30;
	ld.shared.u32 	%r62, [%r225+-8];
	ld.shared.u32 	%r63, [%r227+-8];
	shl.b32 	%r64, %r62, 8;
	shr.s32 	%r65, %r64, 8;
	shl.b32 	%r66, %r63, 8;
	shr.s32 	%r67, %r66, 8;
	mul.lo.s32 	%r68, %r67, %r65;
	cvt.s64.s32 	%rd32, %r68;
	add.s64 	%rd33, %rd31, %rd32;
	ld.shared.u32 	%r69, [%r225+-4];
	ld.shared.u32 	%r70, [%r227+-12];
	shl.b32 	%r71, %r69, 8;
	shr.s32 	%r72, %r71, 8;
	shl.b32 	%r73, %r70, 8;
	shr.s32 	%r74, %r73, 8;
	mul.lo.s32 	%r75, %r74, %r72;
	cvt.s64.s32 	%rd34, %r75;
	add.s64 	%rd35, %rd33, %rd34;
	ld.shared.u32 	%r76, [%r225];
	ld.shared.u32 	%r77, [%r227+-16];
	shl.b32 	%r78, %r76, 8;
	shr.s32 	%r79, %r78, 8;
	shl.b32 	%r80, %r77, 8;
	shr.s32 	%r81, %r80, 8;
	mul.lo.s32 	%r82, %r81, %r79;
	cvt.s64.s32 	%rd36, %r82;
	add.s64 	%rd37, %rd35, %rd36;
	ld.shared.u32 	%r83, [%r225+4];
	ld.shared.u32 	%r84, [%r227+-20];
	shl.b32 	%r85, %r83, 8;
	shr.s32 	%r86, %r85, 8;
	shl.b32 	%r87, %r84, 8;
	shr.s32 	%r88, %r87, 8;
	mul.lo.s32 	%r89, %r88, %r86;
	cvt.s64.s32 	%rd38, %r89;
	add.s64 	%rd39, %rd37, %rd38;
	ld.shared.u32 	%r90, [%r225+8];
	ld.shared.u32 	%r91, [%r227+-24];
	shl.b32 	%r92, %r90, 8;
	shr.s32 	%r93, %r92, 8;
	shl.b32 	%r94, %r91, 8;
	shr.s32 	%r95, %r94, 8;
	mul.lo.s32 	%r96, %r95, %r93;
	cvt.s64.s32 	%rd40, %r96;
	add.s64 	%rd41, %rd39, %rd40;
	ld.shared.u32 	%r97, [%r225+12];
	ld.shared.u32 	%r98, [%r227+-28];
	shl.b32 	%r99, %r97, 8;
	shr.s32 	%r100, %r99, 8;
	shl.b32 	%r101, %r98, 8;
	shr.s32 	%r102, %r101, 8;
	mul.lo.s32 	%r103, %r102, %r100;
	cvt.s64.s32 	%rd42, %r103;
	add.s64 	%rd67, %rd41, %rd42;
	add.s32 	%r227, %r227, -32;
	add.s32 	%r226, %r226, 8;
	add.s32 	%r225, %r225, 32;
	setp.ne.s32 	%p5, %r226, 0;
	@%p5 bra 	$L__BB1_7;
$L__BB1_8:
	setp.eq.s32 	%p6, %r11, 0;
	@%p6 bra 	$L__BB1_16;
	setp.lt.u32 	%p7, %r11, 4;
	@%p7 bra 	$L__BB1_11;
	shl.b32 	%r104, %r229, 2;
	add.s32 	%r105, %r9, %r104;
	ld.shared.u32 	%r106, [%r105];
	sub.s32 	%r107, %r5, %r229;
	shl.b32 	%r108, %r107, 2;
	add.s32 	%r110, %r30, %r108;
	ld.shared.u32 	%r111, [%r110+2192];
	shl.b32 	%r112, %r106, 8;
	shr.s32 	%r113, %r112, 8;
	shl.b32 	%r114, %r111, 8;
	shr.s32 	%r115, %r114, 8;
	mul.lo.s32 	%r116, %r115, %r113;
	cvt.s64.s32 	%rd44, %r116;
	add.s64 	%rd45, %rd67, %rd44;
	ld.shared.u32 	%r117, [%r105+4];
	ld.shared.u32 	%r118, [%r110+2188];
	shl.b32 	%r119, %r117, 8;
	shr.s32 	%r120, %r119, 8;
	shl.b32 	%r121, %r118, 8;
	shr.s32 	%r122, %r121, 8;
	mul.lo.s32 	%r123, %r122, %r120;
	cvt.s64.s32 	%rd46, %r123;
	add.s64 	%rd47, %rd45, %rd46;
	ld.shared.u32 	%r124, [%r105+8];
	ld.shared.u32 	%r125, [%r110+2184];
	shl.b32 	%r126, %r124, 8;
	shr.s32 	%r127, %r126, 8;
	shl.b32 	%r128, %r125, 8;
	shr.s32 	%r129, %r128, 8;
	mul.lo.s32 	%r130, %r129, %r127;
	cvt.s64.s32 	%rd48, %r130;
	add.s64 	%rd49, %rd47, %rd48;
	ld.shared.u32 	%r131, [%r105+12];
	ld.shared.u32 	%r132, [%r110+2180];
	shl.b32 	%r133, %r131, 8;
	shr.s32 	%r134, %r133, 8;
	shl.b32 	%r135, %r132, 8;
	shr.s32 	%r136, %r135, 8;
	mul.lo.s32 	%r137, %r136, %r134;
	cvt.s64.s32 	%rd50, %r137;
	add.s64 	%rd67, %rd49, %rd50;
	add.s32 	%r229, %r229, 4;
$L__BB1_11:
	and.b32  	%r138, %r10, 3;
	setp.eq.s32 	%p8, %r138, 0;
	@%p8 bra 	$L__BB1_16;
	setp.eq.s32 	%p9, %r138, 1;
	@%p9 bra 	$L__BB1_14;
	shl.b32 	%r139, %r229, 2;
	add.s32 	%r140, %r9, %r139;
	ld.shared.u32 	%r141, [%r140];
	sub.s32 	%r142, %r5, %r229;
	shl.b32 	%r143, %r142, 2;
	add.s32 	%r145, %r30, %r143;
	ld.shared.u32 	%r146, [%r145+2192];
	shl.b32 	%r147, %r141, 8;
	shr.s32 	%r148, %r147, 8;
	shl.b32 	%r149, %r146, 8;
	shr.s32 	%r150, %r149, 8;
	mul.lo.s32 	%r151, %r150, %r148;
	cvt.s64.s32 	%rd52, %r151;
	add.s64 	%rd53, %rd67, %rd52;
	ld.shared.u32 	%r152, [%r140+4];
	ld.shared.u32 	%r153, [%r145+2188];
	shl.b32 	%r154, %r152, 8;
	shr.s32 	%r155, %r154, 8;
	shl.b32 	%r156, %r153, 8;
	shr.s32 	%r157, %r156, 8;
	mul.lo.s32 	%r158, %r157, %r155;
	cvt.s64.s32 	%rd54, %r158;
	add.s64 	%rd67, %rd53, %rd54;
	add.s32 	%r229, %r229, 2;
$L__BB1_14:
	and.b32  	%r159, %r5, 1;
	setp.eq.b32 	%p10, %r159, 1;
	@%p10 bra 	$L__BB1_16;
	shl.b32 	%r160, %r229, 2;
	add.s32 	%r161, %r9, %r160;
	ld.shared.u32 	%r162, [%r161];
	sub.s32 	%r163, %r5, %r229;
	shl.b32 	%r164, %r163, 2;
	add.s32 	%r166, %r30, %r164;
	ld.shared.u32 	%r167, [%r166+2192];
	shl.b32 	%r168, %r162, 8;
	shr.s32 	%r169, %r168, 8;
	shl.b32 	%r170, %r167, 8;
	shr.s32 	%r171, %r170, 8;
	mul.lo.s32 	%r172, %r171, %r169;
	cvt.s64.s32 	%rd55, %r172;
	add.s64 	%rd67, %rd67, %rd55;
$L__BB1_16:
	shl.b32 	%r173, %r5, 2;
	add.s32 	%r174, %r9, %r173;
	ld.shared.u32 	%r175, [%r174+4];
	ld.shared.u32 	%r176, [_ZZ18cudaEncodeResidualE6shared+2184];
	shr.s64 	%rd56, %rd67, %r176;
	cvt.u32.u64 	%r177, %rd56;
	sub.s32 	%r178, %r175, %r177;
	setp.lt.s32 	%p11, %r1, %r6;
	shl.b32 	%r179, %r178, 9;
	shr.s32 	%r180, %r178, 31;
	shr.s32 	%r181, %r179, 8;
	xor.b32  	%r182, %r181, %r180;
	selp.b32 	%r183, %r182, 0, %p11;
	st.shared.u32 	[%r2+-1152], %r183;
	bar.sync 	0;
	setp.gt.u32 	%p12, %r1, 127;
	@%p12 bra 	$L__BB1_18;
	ld.shared.u32 	%r184, [%r2+-640];
	ld.shared.u32 	%r185, [%r2+-1152];
	add.s32 	%r186, %r185, %r184;
	st.shared.u32 	[%r2+-1152], %r186;
$L__BB1_18:
	bar.sync 	0;
	setp.gt.u32 	%p13, %r1, 63;
	@%p13 bra 	$L__BB1_20;
	ld.shared.u32 	%r187, [%r2+-896];
	ld.shared.u32 	%r188, [%r2+-1152];
	add.s32 	%r189, %r188, %r187;
	st.shared.u32 	[%r2+-1152], %r189;
$L__BB1_20:
	bar.sync 	0;
	setp.gt.u32 	%p14, %r1, 31;
	@%p14 bra 	$L__BB1_22;
	ld.shared.u32 	%r190, [%r2+-1024];
	ld.shared.u32 	%r191, [%r2+-1152];
	add.s32 	%r192, %r191, %r190;
	st.shared.u32 	[%r2+-1152], %r192;
$L__BB1_22:
	setp.gt.u32 	%p15, %r1, 31;
	bar.sync 	0;
	ld.shared.u32 	%r193, [%r2+-1088];
	ld.shared.u32 	%r194, [%r2+-1152];
	add.s32 	%r195, %r194, %r193;
	ld.shared.u32 	%r196, [%r2+-1120];
	add.s32 	%r197, %r196, %r195;
	ld.shared.u32 	%r198, [%r2+-1136];
	add.s32 	%r199, %r198, %r197;
	ld.shared.u32 	%r200, [%r2+-1144];
	add.s32 	%r201, %r200, %r199;
	ld.shared.u32 	%r202, [%r2+-1148];
	add.s32 	%r203, %r202, %r201;
	st.shared.u32 	[%r2+-1152], %r203;
	bar.sync 	0;
	@%p15 bra 	$L__BB1_25;
	setp.gt.u32 	%p16, %r1, 14;
	selp.b32 	%r204, 8388607, 0, %p16;
	mad.lo.s32 	%r205, %r6, %r1, %r6;
	add.s32 	%r206, %r205, %r204;
	ld.shared.u32 	%r207, [_ZZ18cudaEncodeResidualE6shared+1024];
	shr.s32 	%r208, %r6, 1;
	sub.s32 	%r209, %r207, %r208;
	shr.s32 	%r210, %r209, %r1;
	add.s32 	%r211, %r206, %r210;
	ld.shared.u32 	%r212, [%r2+-96];
	min.s32 	%r213, %r211, %r212;
	ld.shared.u32 	%r214, [%r2+-112];
	min.s32 	%r215, %r213, %r214;
	ld.shared.u32 	%r216, [%r2+-120];
	min.s32 	%r217, %r215, %r216;
	ld.shared.u32 	%r218, [%r2+-124];
	min.s32 	%r219, %r217, %r218;
	st.shared.u32 	[%r2+-128], %r219;
	setp.ne.s32 	%p17, %r1, 0;
	@%p17 bra 	$L__BB1_25;
	ld.shared.u32 	%r220, [_ZZ18cudaEncodeResidualE6shared+2048];
	mov.u32 	%r221, %ctaid.y;
	mov.u32 	%r222, %nctaid.x;
	mad.lo.s32 	%r223, %r221, %r222, %r3;
	cvta.to.global.u64 	%rd57, %rd13;
	mul.wide.u32 	%rd58, %r223, 4;
	add.s64 	%rd59, %rd57, %rd58;
	st.global.u32 	[%rd59], %r220;
$L__BB1_25:
	ret;

}


// ===== COMPILED SASS (sm_100) =====

	.target	sm_100

	.elftype	@"ET_EXEC"


//--------------------- .note.nv.tkinfo           --------------------------
	.section	.note.nv.tkinfo,"",@"SHT_NOTE"
	.sectionflags	@"SHF_NOTE_NV_TKINFO"
	.tkinfo
        /*0018*/ 	.word	0x00000002
        /*0030*/ 	.string	""
        /*0030*/ 	.string	"ptxas"
        /*0030*/ 	.string	"Cuda compilation tools, release 13.0, V13.0.88"
        /*0030*/ 	.string	"Build cuda_13.0.r13.0/compiler.36424714_0"
        /*0030*/ 	.string	"-arch sm_100 -m 64 "



//--------------------- .note.nv.cuinfo           --------------------------
	.section	.note.nv.cuinfo,"",@"SHT_NOTE"
	.sectionflags	@"SHF_NOTE_NV_CUINFO"
        /*0018*/ 	.short	0x0002
        /*001a*/ 	.short	0x0064
        /*001c*/ 	.short	0x0082
	.zero		2


//--------------------- .nv.info                  --------------------------
	.section	.nv.info,"",@"SHT_CUDA_INFO"
	.align	4


	//----- nvinfo : EIATTR_REGCOUNT
	.align		4
        /*0000*/ 	.byte	0x04, 0x2f
        /*0002*/ 	.short	(.L_1 - .L_0)
	.align		4
.L_0:
        /*0004*/ 	.word	index@(cudaComputeAutocor)
        /*0008*/ 	.word	0x00000013


	//----- nvinfo : EIATTR_FRAME_SIZE
	.align		4
.L_1:
        /*000c*/ 	.byte	0x04, 0x11
        /*000e*/ 	.short	(.L_3 - .L_2)
	.align		4
.L_2:
        /*0010*/ 	.word	index@(cudaComputeAutocor)
        /*0014*/ 	.word	0x00000000


	//----- nvinfo : EIATTR_REGCOUNT
	.align		4
.L_3:
        /*0018*/ 	.byte	0x04, 0x2f
        /*001a*/ 	.short	(.L_5 - .L_4)
	.align		4
.L_4:
        /*001c*/ 	.word	index@(cudaEncodeResidual)
        /*0020*/ 	.word	0x0000001f


	//----- nvinfo : EIATTR_FRAME_SIZE
	.align		4
.L_5:
        /*0024*/ 	.byte	0x04, 0x11
        /*0026*/ 	.short	(.L_7 - .L_6)
	.align		4
.L_6:
        /*0028*/ 	.word	index@(cudaEncodeResidual)
        /*002c*/ 	.word	0x00000000


	//----- nvinfo : EIATTR_MIN_STACK_SIZE
	.align		4
.L_7:
        /*0030*/ 	.byte	0x04, 0x12
        /*0032*/ 	.short	(.L_9 - .L_8)
	.align		4
.L_8:
        /*0034*/ 	.word	index@(cudaEncodeResidual)
        /*0038*/ 	.word	0x00000000


	//----- nvinfo : EIATTR_MIN_STACK_SIZE
	.align		4
.L_9:
        /*003c*/ 	.byte	0x04, 0x12
        /*003e*/ 	.short	(.L_11 - .L_10)
	.align		4
.L_10:
        /*0040*/ 	.word	index@(cudaComputeAutocor)
        /*0044*/ 	.word	0x00000000
.L_11:


//--------------------- .nv.compat                --------------------------
	.section	.nv.compat,"",@"SHT_CUDA_COMPAT_INFO"
	.align	4
        /*0000*/ 	.byte	0x02, 0x09, 0x00, 0x00, 0x02, 0x02, 0x01, 0x00, 0x02, 0x05, 0x05, 0x00, 0x03, 0x07, 0x01, 0x01
        /*0010*/ 	.byte	0x02, 0x03, 0x00, 0x00, 0x02, 0x06, 0x01, 0x00, 0x04, 0x0b, 0x08, 0x00, 0x09, 0x00, 0x00, 0x00
        /*0020*/ 	.byte	0x00, 0x00, 0x00, 0x00


//--------------------- .nv.info.cudaEncodeResidual --------------------------
	.section	.nv.info.cudaEncodeResidual,"",@"SHT_CUDA_INFO"
	.sectionflags	@""
	.align	4


	//----- nvinfo : EIATTR_CUDA_API_VERSION
	.align		4
        /*0000*/ 	.byte	0x04, 0x37
        /*0002*/ 	.short	(.L_13 - .L_12)
.L_12:
        /*0004*/ 	.word	0x00000082


	//----- nvinfo : EIATTR_KPARAM_INFO
	.align		4
.L_13:
        /*0008*/ 	.byte	0x04, 0x17
        /*000a*/ 	.short	(.L_15 - .L_14)
.L_14:
        /*000c*/ 	.word	0x00000000
        /*0010*/ 	.short	0x0004
        /*0012*/ 	.short	0x001c
        /*0014*/ 	.byte	0x00, 0xf0, 0x11, 0x00


	//----- nvinfo : EIATTR_KPARAM_INFO
	.align		4
.L_15:
        /*0018*/ 	.byte	0x04, 0x17
        /*001a*/ 	.short	(.L_17 - .L_16)
.L_16:
        /*001c*/ 	.word	0x00000000
        /*0020*/ 	.short	0x0003
        /*0022*/ 	.short	0x0018
        /*0024*/ 	.byte	0x00, 0xf0, 0x11, 0x00


	//----- nvinfo : EIATTR_KPARAM_INFO
	.align		4
.L_17:
        /*0028*/ 	.byte	0x04, 0x17
        /*002a*/ 	.short	(.L_19 - .L_18)
.L_18:
        /*002c*/ 	.word	0x00000000
        /*0030*/ 	.short	0x0002
        /*0032*/ 	.short	0x0010
        /*0034*/ 	.byte	0x00, 0xf5, 0x21, 0x00


	//----- nvinfo : EIATTR_KPARAM_INFO
	.align		4
.L_19:
        /*0038*/ 	.byte	0x04, 0x17
        /*003a*/ 	.short	(.L_21 - .L_20)
.L_20:
        /*003c*/ 	.word	0x00000000
        /*0040*/ 	.short	0x0001
        /*0042*/ 	.short	0x0008
        /*0044*/ 	.byte	0x00, 0xf5, 0x21, 0x00


	//----- nvinfo : EIATTR_KPARAM_INFO
	.align		4
.L_21:
        /*0048*/ 	.byte	0x04, 0x17
        /*004a*/ 	.short	(.L_23 - .L_22)
.L_22:
        /*004c*/ 	.word	0x00000000
        /*0050*/ 	.short	0x0000
        /*0052*/ 	.short	0x0000
        /*0054*/ 	.byte	0x00, 0xf5, 0x21, 0x00


	//----- nvinfo : EIATTR_SPARSE_MMA_MASK
	.align		4
.L_23:
        /*0058*/ 	.byte	0x03, 0x50
        /*005a*/ 	.short	0x0000


	//----- nvinfo : EIATTR_MAXREG_COUNT
	.align		4
        /*005c*/ 	.byte	0x03, 0x1b
        /*005e*/ 	.short	0x00ff


	//----- nvinfo : EIATTR_NUM_BARRIERS
	.align		4
        /*0060*/ 	.byte	0x02, 0x4c
        /*0062*/ 	.byte	0x01
	.zero		1


	//----- nvinfo : EIATTR_MERCURY_ISA_VERSION
	.align		4
        /*0064*/ 	.byte	0x03, 0x5f
        /*0066*/ 	.short	0x0101


	//----- nvinfo : EIATTR_VRC_CTA_INIT_COUNT
	.align		4
        /*0068*/ 	.byte	0x02, 0x4a
	.zero		1
	.zero		1


	//----- nvinfo : EIATTR_EXIT_INSTR_OFFSETS
	.align		4
        /*006c*/ 	.byte	0x04, 0x1c
        /*006e*/ 	.short	(.L_25 - .L_24)


	//   ....[0]....
.L_24:
        /*0070*/ 	.word	0x00001000


	//   ....[1]....
        /*0074*/ 	.word	0x00001120


	//   ....[2]....
        /*0078*/ 	.word	0x000011a0


	//----- nvinfo : EIATTR_CRS_STACK_SIZE
	.align		4
.L_25:
        /*007c*/ 	.byte	0x04, 0x1e
        /*007e*/ 	.short	(.L_27 - .L_26)
.L_26:
        /*0080*/ 	.word	0x00000000


	//----- nvinfo : EIATTR_CBANK_PARAM_SIZE
	.align		4
.L_27:
        /*0084*/ 	.byte	0x03, 0x19
        /*0086*/ 	.short	0x0020


	//----- nvinfo : EIATTR_PARAM_CBANK
	.align		4
        /*0088*/ 	.byte	0x04, 0x0a
        /*008a*/ 	.short	(.L_29 - .L_28)
	.align		4
.L_28:
        /*008c*/ 	.word	index@(.nv.constant0.cudaEncodeResidual)
        /*0090*/ 	.short	0x0380
        /*0092*/ 	.short	0x0020


	//----- nvinfo : EIATTR_SW_WAR
	.align		4
.L_29:
        /*0094*/ 	.byte	0x04, 0x36
        /*0096*/ 	.short	(.L_31 - .L_30)
.L_30:
        /*0098*/ 	.word	0x00000008
.L_31:


//--------------------- .nv.info.cudaComputeAutocor --------------------------
	.section	.nv.info.cudaComputeAutocor,"",@"SHT_CUDA_INFO"
	.sectionflags	@""
	.align	4


	//----- nvinfo : EIATTR_CUDA_API_VERSION
	.align		4
        /*0000*/ 	.byte	0x04, 0x37
        /*0002*/ 	.short	(.L_33 - .L_32)
.L_32:
        /*0004*/ 	.word	0x00000082


	//----- nvinfo : EIATTR_KPARAM_INFO
	.align		4
.L_33:
        /*0008*/ 	.byte	0x04, 0x17
        /*000a*/ 	.short	(.L_35 - .L_34)
.L_34:
        /*000c*/ 	.word	0x00000000
        /*0010*/ 	.short	0x0006
        /*0012*/ 	.short	0x0028
        /*0014*/ 	.byte	0x00, 0xf0, 0x11, 0x00


	//----- nvinfo : EIATTR_KPARAM_INFO
	.align		4
.L_35:
        /*0018*/ 	.byte	0x04, 0x17
        /*001a*/ 	.short	(.L_37 - .L_36)
.L_36:
        /*001c*/ 	.word	0x00000000
        /*0020*/ 	.short	0x0005
        /*0022*/ 	.short	0x0024
        /*0024*/ 	.byte	0x00, 0xf0, 0x11, 0x00


	//----- nvinfo : EIATTR_KPARAM_INFO
	.align		4
.L_37:
        /*0028*/ 	.byte	0x04, 0x17
        /*002a*/ 	.short	(.L_39 - .L_38)
.L_38:
        /*002c*/ 	.word	0x00000000
        /*0030*/ 	.short	0x0004
        /*0032*/ 	.short	0x0020
        /*0034*/ 	.byte	0x00, 0xf0, 0x11, 0x00


	//----- nvinfo : EIATTR_KPARAM_INFO
	.align		4
.L_39:
        /*0038*/ 	.byte	0x04, 0x17
        /*003a*/ 	.short	(.L_41 - .L_40)
.L_40:
        /*003c*/ 	.word	0x00000000
        /*0040*/ 	.short	0x0003
        /*0042*/ 	.short	0x0018
        /*0044*/ 	.byte	0x00, 0xf5, 0x21, 0x00


	//----- nvinfo : EIATTR_KPARAM_INFO
	.align		4
.L_41:
        /*0048*/ 	.byte	0x04, 0x17
        /*004a*/ 	.short	(.L_43 - .L_42)
.L_42:
        /*004c*/ 	.word	0x00000000
        /*0050*/ 	.short	0x0002
        /*0052*/ 	.short	0x0010
        /*0054*/ 	.byte	0x00, 0xf5, 0x21, 0x00


	//----- nvinfo : EIATTR_KPARAM_INFO
	.align		4
.L_43:
        /*0058*/ 	.byte	0x04, 0x17
        /*005a*/ 	.short	(.L_45 - .L_44)
.L_44:
        /*005c*/ 	.word	0x00000000
        /*0060*/ 	.short	0x0001
        /*0062*/ 	.short	0x0008
        /*0064*/ 	.byte	0x00, 0xf5, 0x21, 0x00


	//----- nvinfo : EIATTR_KPARAM_INFO
	.align		4
.L_45:
        /*0068*/ 	.byte	0x04, 0x17
        /*006a*/ 	.short	(.L_47 - .L_46)
.L_46:
        /*006c*/ 	.word	0x00000000
        /*0070*/ 	.short	0x0000
        /*0072*/ 	.short	0x0000
        /*0074*/ 	.byte	0x00, 0xf5, 0x21, 0x00


	//----- nvinfo : EIATTR_SPARSE_MMA_MASK
	.align		4
.L_47:
        /*0078*/ 	.byte	0x03, 0x50
        /*007a*/ 	.short	0x0000


	//----- nvinfo : EIATTR_MAXREG_COUNT
	.align		4
        /*007c*/ 	.byte	0x03, 0x1b
        /*007e*/ 	.short	0x00ff


	//----- nvinfo : EIATTR_NUM_BARRIERS
	.align		4
        /*0080*/ 	.byte	0x02, 0x4c
        /*0082*/ 	.byte	0x01
	.zero		1


	//----- nvinfo : EIATTR_MERCURY_ISA_VERSION
	.align		4
        /*0084*/ 	.byte	0x03, 0x5f
        /*0086*/ 	.short	0x0101


	//----- nvinfo : EIATTR_VRC_CTA_INIT_COUNT
	.align		4
        /*0088*/ 	.byte	0x02, 0x4a
	.zero		1
	.zero		1


	//----- nvinfo : EIATTR_EXIT_INSTR_OFFSETS
	.align		4
        /*008c*/ 	.byte	0x04, 0x1c
        /*008e*/ 	.short	(.L_49 - .L_48)


	//   ....[0]....
.L_48:
        /*0090*/ 	.word	0x00000b80


	//   ....[1]....
        /*0094*/ 	.word	0x00000c20


	//----- nvinfo : EIATTR_CRS_STACK_SIZE
	.align		4
.L_49:
        /*0098*/ 	.byte	0x04, 0x1e
        /*009a*/ 	.short	(.L_51 - .L_50)
.L_50:
        /*009c*/ 	.word	0x00000000


	//----- nvinfo : EIATTR_CBANK_PARAM_SIZE
	.align		4
.L_51:
        /*00a0*/ 	.byte	0x03, 0x19
        /*00a2*/ 	.short	0x002c


	//----- nvinfo : EIATTR_PARAM_CBANK
	.align		4
        /*00a4*/ 	.byte	0x04, 0x0a
        /*00a6*/ 	.short	(.L_53 - .L_52)
	.align		4
.L_52:
        /*00a8*/ 	.word	index@(.nv.constant0.cudaComputeAutocor)
        /*00ac*/ 	.short	0x0380
        /*00ae*/ 	.short	0x002c


	//----- nvinfo : EIATTR_SW_WAR
	.align		4
.L_53:
        /*00b0*/ 	.byte	0x04, 0x36
        /*00b2*/ 	.short	(.L_55 - .L_54)
.L_54:
        /*00b4*/ 	.word	0x00000008
.L_55:


//--------------------- .nv.callgraph             --------------------------
	.section	.nv.callgraph,"",@"SHT_CUDA_CALLGRAPH"
	.align	4
	.sectionentsize	8
	.align		4
        /*0000*/ 	.word	0x00000000
	.align		4
        /*0004*/ 	.word	0xffffffff
	.align		4
        /*0008*/ 	.word	0x00000000
	.align		4
        /*000c*/ 	.word	0xfffffffe
	.align		4
        /*0010*/ 	.word	0x00000000
	.align		4
        /*0014*/ 	.word	0xfffffffd
	.align		4
        /*0018*/ 	.word	0x00000000
	.align		4
        /*001c*/ 	.word	0xfffffffc


//--------------------- .text.cudaEncodeResidual  --------------------------
	.section	.text.cudaEncodeResidual,"ax",@progbits
	.align	128
        .global         cudaEncodeResidual
        .type           cudaEncodeResidual,@function
        .size           cudaEncodeResidual,(.L_x_14 - cudaEncodeResidual)
        .other          cudaEncodeResidual,@"STO_CUDA_ENTRY STV_DEFAULT"
cudaEncodeResidual:
.text.cudaEncodeResidual:
[----:B------:R-:W-:Y:S01]  /*0000*/  LDC R1, c[0x0][0x37c] ;  /* 0x0000df00ff017b82 */ /* 0x000fe20000000800 */
[----:B------:R-:W0:Y:S01]  /*0010*/  S2R R0, SR_TID.X ;  /* 0x0000000000007919 */ /* 0x000e220000002100 */
[----:B------:R-:W1:Y:S06]  /*0020*/  LDCU.64 UR6, c[0x0][0x358] ;  /* 0x00006b00ff0677ac */ /* 0x000e6c0008000a00 */
[----:B------:R-:W2:Y:S01]  /*0030*/  S2UR UR5, SR_CgaCtaId ;  /* 0x00000000000579c3 */ /* 0x000ea20000008800 */
[----:B------:R-:W-:-:S07]  /*0040*/  UMOV UR4, 0x400 ;  /* 0x0000040000047882 */ /* 0x000fce0000000000 */
[----:B------:R-:W3:Y:S01]  /*0050*/  LDC.64 R10, c[0x0][0x398] ;  /* 0x0000e600ff0a7b82 */ /* 0x000ee20000000a00 */
[----:B0-----:R-:W-:-:S13]  /*0060*/  ISETP.GT.U32.AND P0, PT, R0, 0x23, PT ;  /* 0x000000230000780c */ /* 0x001fda0003f04070 */
[----:B------:R-:W0:Y:S01]  /*0070*/  @!P0 S2R R5, SR_CTAID.Y ;  /* 0x0000000000058919 */ /* 0x000e220000002600 */
[----:B------:R-:W0:Y:S02]  /*0080*/  @!P0 LDC.64 R2, c[0x0][0x390] ;  /* 0x0000e400ff028b82 */ /* 0x000e240000000a00 */
[----:B0-----:R-:W-:-:S04]  /*0090*/  @!P0 IMAD.WIDE.U32 R2, R5, 0x90, R2 ;  /* 0x0000009005028825 */ /* 0x001fc800078e0002 */
[----:B------:R-:W-:-:S06]  /*00a0*/  @!P0 IMAD.WIDE.U32 R6, R0, 0x4, R2 ;  /* 0x0000000400068825 */ /* 0x000fcc00078e0002 */
[----:B-1----:R-:W4:Y:S01]  /*00b0*/  @!P0 LDG.E R6, desc[UR6][R6.64] ;  /* 0x0000000606068981 */ /* 0x002f22000c1e1900 */
[----:B--2---:R-:W-:Y:S01]  /*00c0*/  ULEA UR4, UR5, UR4, 0x18 ;  /* 0x0000000405047291 */ /* 0x004fe2000f8ec0ff */
[----:B------:R-:W3:Y:S01]  /*00d0*/  S2UR UR5, SR_CTAID.X ;  /* 0x00000000000579c3 */ /* 0x000ee20000002500 */
[----:B------:R-:W-:Y:S01]  /*00e0*/  BSSY.RECONVERGENT B0, `(.L_x_0) ;  /* 0x0000011000007945 */ /* 0x000fe20003800200 */
[----:B------:R-:W-:-:S03]  /*00f0*/  IMAD.MOV.U32 R8, RZ, RZ, RZ ;  /* 0x000000ffff087224 */ /* 0x000fc600078e00ff */
[----:B------:R-:W-:-:S05]  /*0100*/  LEA R5, R0, UR4, 0x2 ;  /* 0x0000000400057c11 */ /* 0x000fca000f8e10ff */
[----:B----4-:R-:W-:Y:S01]  /*0110*/  @!P0 STS [R5+0x880], R6 ;  /* 0x0008800605008388 */ /* 0x010fe20000000800 */
[----:B------:R-:W-:Y:S06]  /*0120*/  BAR.SYNC.DEFER_BLOCKING 0x0 ;  /* 0x0000000000007b1d */ /* 0x000fec0000010000 */
[----:B------:R-:W3:Y:S02]  /*0130*/  LDS.64 R2, [UR4+0x880] ;  /* 0x00088004ff027984 */ /* 0x000ee40008000a00 */
[----:B---3--:R-:W-:-:S05]  /*0140*/  IMAD R4, R11, UR5, R2 ;  /* 0x000000050b047c24 */ /* 0x008fca000f8e0202 */
[----:B------:R-:W-:-:S04]  /*0150*/  LOP3.LUT R4, RZ, R4, RZ, 0x33, !PT ;  /* 0x00000004ff047212 */ /* 0x000fc800078e33ff */
[----:B------:R-:W-:-:S05]  /*0160*/  VIADDMNMX R7, R4, R10, R11, PT ;  /* 0x0000000a04077246 */ /* 0x000fca000380010b */
[----:B------:R-:W-:-:S05]  /*0170*/  IMAD.IADD R9, R2, 0x1, R7 ;  /* 0x0000000102097824 */ /* 0x000fca00078e0207 */
[----:B------:R-:W-:-:S13]  /*0180*/  ISETP.GT.AND P0, PT, R0, R9, PT ;  /* 0x000000090000720c */ /* 0x000fda0003f04270 */
[----:B------:R-:W-:Y:S05]  /*0190*/  @P0 BRA `(.L_x_1) ;  /* 0x0000000000140947 */ /* 0x000fea0003800000 */
[----:B------:R-:W0:Y:S01]  /*01a0*/  LDC.64 R8, c[0x0][0x388] ;  /* 0x0000e200ff087b82 */ /* 0x000e220000000a00 */
[----:B------:R-:W-:-:S04]  /*01b0*/  IMAD R4, R11, UR5, R0 ;  /* 0x000000050b047c24 */ /* 0x000fc8000f8e0200 */
[----:B------:R-:W-:-:S04]  /*01c0*/  IMAD.IADD R3, R4, 0x1, R3 ;  /* 0x0000000104037824 */ /* 0x000fc800078e0203 */
[----:B0-----:R-:W-:-:S06]  /*01d0*/  IMAD.WIDE R8, R3, 0x4, R8 ;  /* 0x0000000403087825 */ /* 0x001fcc00078e0208 */
[----:B------:R0:W5:Y:S02]  /*01e0*/  LDG.E R8, desc[UR6][R8.64] ;  /* 0x0000000608087981 */ /* 0x000164000c1e1900 */
.L_x_1:
[----:B------:R-:W-:Y:S05]  /*01f0*/  BSYNC.RECONVERGENT B0 ;  /* 0x0000000000007941 */ /* 0x000fea0003800200 */
.L_x_0:
[----:B------:R-:W-:Y:S01]  /*0200*/  ISETP.GE.AND P0, PT, R2, RZ, PT ;  /* 0x000000ff0200720c */ /* 0x000fe20003f06270 */
[----:B-----5:R1:W-:Y:S01]  /*0210*/  STS [R5], R8 ;  /* 0x0000000805007388 */ /* 0x0203e20000000800 */
[----:B------:R-:W-:Y:S02]  /*0220*/  IMAD.MOV.U32 R10, RZ, RZ, RZ ;  /* 0x000000ffff0a7224 */ /* 0x000fe400078e00ff */
[----:B0-----:R-:W-:Y:S01]  /*0230*/  IMAD.MOV.U32 R9, RZ, RZ, RZ ;  /* 0x000000ffff097224 */ /* 0x001fe200078e00ff */
[----:B------:R-:W-:Y:S08]  /*0240*/  BAR.SYNC.DEFER_BLOCKING 0x0 ;  /* 0x0000000000007b1d */ /* 0x000ff00000010000 */
[----:B-1----:R-:W-:Y:S05]  /*0250*/  @!P0 BRA `(.L_x_2) ;  /* 0x0000000800c08947 */ /* 0x002fea0003800000 */
[C---:B------:R-:W-:Y:S01]  /*0260*/  ISETP.GE.U32.AND P1, PT, R2.reuse, 0x7, PT ;  /* 0x000000070200780c */ /* 0x040fe20003f26070 */
[----:B------:R-:W-:Y:S02]  /*0270*/  VIADD R6, R2, 0x1 ;  /* 0x0000000102067836 */ /* 0x000fe40000000000 */
[----:B------:R-:W-:Y:S02]  /*0280*/  IMAD.MOV.U32 R10, RZ, RZ, RZ ;  /* 0x000000ffff0a7224 */ /* 0x000fe400078e00ff */
[----:B------:R-:W-:Y:S01]  /*0290*/  IMAD.MOV.U32 R9, RZ, RZ, RZ ;  /* 0x000000ffff097224 */ /* 0x000fe200078e00ff */
[----:B------:R-:W-:Y:S01]  /*02a0*/  LOP3.LUT R23, R6, 0x7, RZ, 0xc0, !PT ;  /* 0x0000000706177812 */ /* 0x000fe200078ec0ff */
[----:B------:R-:W-:-:S03]  /*02b0*/  IMAD.MOV.U32 R3, RZ, RZ, RZ ;  /* 0x000000ffff037224 */ /* 0x000fc600078e00ff */
[----:B------:R-:W-:-:S03]  /*02c0*/  ISETP.NE.AND P0, PT, R23, RZ, PT ;  /* 0x000000ff1700720c */ /* 0x000fc60003f05270 */
[----:B------:R-:W-:Y:S10]  /*02d0*/  @!P1 BRA `(.L_x_3) ;  /* 0x0000000400509947 */ /* 0x000ff40003800000 */
[----:B------:R-:W-:Y:S01]  /*02e0*/  LEA R8, R2, UR4, 0x2 ;  /* 0x0000000402087c11 */ /* 0x000fe2000f8e10ff */
[----:B------:R-:W-:Y:S01]  /*02f0*/  VIADD R4, R5, 0x10 ;  /* 0x0000001005047836 */ /* 0x000fe20000000000 */
[----:B------:R-:W-:Y:S01]  /*0300*/  LOP3.LUT R3, R6, 0xfffffff8, RZ, 0xc0, !PT ;  /* 0xfffffff806037812 */ /* 0x000fe200078ec0ff */
[----:B------:R-:W-:Y:S02]  /*0310*/  IMAD.MOV.U32 R10, RZ, RZ, RZ ;  /* 0x000000ffff0a7224 */ /* 0x000fe400078e00ff */
[----:B------:R-:W-:Y:S02]  /*0320*/  IMAD.MOV.U32 R9, RZ, RZ, RZ ;  /* 0x000000ffff097224 */ /* 0x000fe400078e00ff */
[----:B------:R-:W-:Y:S02]  /*0330*/  VIADD R8, R8, 0x890 ;  /* 0x0000089008087836 */ /* 0x000fe40000000000 */
[----:B------:R-:W-:-:S07]  /*0340*/  IMAD.MOV R24, RZ, RZ, -R3 ;  /* 0x000000ffff187224 */ /* 0x000fce00078e0a03 */
.L_x_4:
[----:B------:R-:W0:Y:S01]  /*0350*/  LDS R17, [R4+-0x10] ;  /* 0xfffff00004117984 */ /* 0x000e220000000800 */
[----:B------:R-:W-:-:S03]  /*0360*/  VIADD R24, R24, 0x8 ;  /* 0x0000000818187836 */ /* 0x000fc60000000000 */
[----:B------:R-:W1:Y:S04]  /*0370*/  LDS R18, [R8] ;  /* 0x0000000008127984 */ /* 0x000e680000000800 */
[----:B------:R-:W2:Y:S04]  /*0380*/  LDS R19, [R4+-0xc] ;  /* 0xfffff40004137984 */ /* 0x000ea80000000800 */
[----:B------:R-:W3:Y:S04]  /*0390*/  LDS R20, [R8+-0x4] ;  /* 0xfffffc0008147984 */ /* 0x000ee80000000800 */
[----:B------:R-:W4:Y:S04]  /*03a0*/  LDS R16, [R4+-0x8] ;  /* 0xfffff80004107984 */ /* 0x000f280000000800 */
[----:B------:R-:W5:Y:S04]  /*03b0*/  LDS R14, [R8+-0x8] ;  /* 0xfffff800080e7984 */ /* 0x000f680000000800 */
[----:B------:R-:W5:Y:S04]  /*03c0*/  LDS R11, [R4+-0x4] ;  /* 0xfffffc00040b7984 */ /* 0x000f680000000800 */
[----:B------:R-:W5:Y:S04]  /*03d0*/  LDS R13, [R8+-0xc] ;  /* 0xfffff400080d7984 */ /* 0x000f680000000800 */
[----:B------:R-:W5:Y:S04]  /*03e0*/  LDS R12, [R8+-0x10] ;  /* 0xfffff000080c7984 */ /* 0x000f680000000800 */
[----:B------:R-:W5:Y:S01]  /*03f0*/  LDS R15, [R4] ;  /* 0x00000000040f7984 */ /* 0x000f620000000800 */
[----:B0-----:R-:W-:-:S03]  /*0400*/  IMAD.SHL.U32 R17, R17, 0x100, RZ ;  /* 0x0000010011117824 */ /* 0x001fc600078e00ff */
[----:B------:R-:W0:Y:S01]  /*0410*/  LDS R21, [R4+0xc] ;  /* 0x00000c0004157984 */ /* 0x000e220000000800 */
[----:B-1----:R-:W-:Y:S01]  /*0420*/  IMAD.SHL.U32 R18, R18, 0x100, RZ ;  /* 0x0000010012127824 */ /* 0x002fe200078e00ff */
[----:B------:R-:W-:Y:S02]  /*0430*/  SHF.R.S32.HI R17, RZ, 0x8, R17 ;  /* 0x00000008ff117819 */ /* 0x000fe40000011411 */
[----:B------:R-:W1:Y:S01]  /*0440*/  LDS R22, [R8+-0x1c] ;  /* 0xffffe40008167984 */ /* 0x000e620000000800 */
[----:B--2---:R-:W-:Y:S01]  /*0450*/  IMAD.SHL.U32 R19, R19, 0x100, RZ ;  /* 0x0000010013137824 */ /* 0x004fe200078e00ff */
[----:B------:R-:W-:Y:S01]  /*0460*/  SHF.R.S32.HI R18, RZ, 0x8, R18 ;  /* 0x00000008ff127819 */ /* 0x000fe20000011412 */
[----:B---3--:R-:W-:-:S03]  /*0470*/  IMAD.SHL.U32 R20, R20, 0x100, RZ ;  /* 0x0000010014147824 */ /* 0x008fc600078e00ff */
[----:B------:R-:W-:Y:S01]  /*0480*/  SHF.R.S32.HI R19, RZ, 0x8, R19 ;  /* 0x00000008ff137819 */ /* 0x000fe20000011413 */
[----:B------:R-:W-:Y:S02]  /*0490*/  IMAD R25, R17, R18, RZ ;  /* 0x0000001211197224 */ /* 0x000fe400078e02ff */
[----:B------:R-:W2:Y:S01]  /*04a0*/  LDS R17, [R4+0x4] ;  /* 0x0000040004117984 */ /* 0x000ea20000000800 */
[----:B------:R-:W-:Y:S01]  /*04b0*/  SHF.R.S32.HI R20, RZ, 0x8, R20 ;  /* 0x00000008ff147819 */ /* 0x000fe20000011414 */
[----:B----4-:R-:W-:Y:S01]  /*04c0*/  IMAD.SHL.U32 R16, R16, 0x100, RZ ;  /* 0x0000010010107824 */ /* 0x010fe200078e00ff */
[----:B------:R-:W-:Y:S01]  /*04d0*/  SHF.R.S32.HI R28, RZ, 0x1f, R25 ;  /* 0x0000001fff1c7819 */ /* 0x000fe20000011419 */
[----:B------:R-:W3:Y:S01]  /*04e0*/  LDS R18, [R8+-0x14] ;  /* 0xffffec0008127984 */ /* 0x000ee20000000800 */
[----:B-----5:R-:W-:Y:S02]  /*04f0*/  IMAD.SHL.U32 R14, R14, 0x100, RZ ;  /* 0x000001000e0e7824 */ /* 0x020fe400078e00ff */
[----:B------:R-:W-:-:S02]  /*0500*/  IMAD R26, R19, R20, RZ ;  /* 0x00000014131a7224 */ /* 0x000fc400078e02ff */
[----:B------:R4:W5:Y:S01]  /*0510*/  LDS R19, [R4+0x8] ;  /* 0x0000080004137984 */ /* 0x0009620000000800 */
[----:B------:R-:W-:Y:S02]  /*0520*/  SHF.R.S32.HI R14, RZ, 0x8, R14 ;  /* 0x00000008ff0e7819 */ /* 0x000fe4000001140e */
[----:B------:R-:W-:Y:S01]  /*0530*/  IADD3 R10, P1, P2, R26, R10, R25 ;  /* 0x0000000a1a0a7210 */ /* 0x000fe20007a3e019 */
[----:B------:R1:W5:Y:S01]  /*0540*/  LDS R20, [R8+-0x18] ;  /* 0xffffe80008147984 */ /* 0x0003620000000800 */
[----:B------:R-:W-:Y:S01]  /*0550*/  SHF.R.S32.HI R26, RZ, 0x1f, R26 ;  /* 0x0000001fff1a7819 */ /* 0x000fe2000001141a */
[----:B------:R-:W-:Y:S01]  /*0560*/  IMAD.SHL.U32 R25, R11, 0x100, RZ ;  /* 0x000001000b197824 */ /* 0x000fe200078e00ff */
[----:B------:R-:W-:Y:S01]  /*0570*/  SHF.R.S32.HI R11, RZ, 0x8, R16 ;  /* 0x00000008ff0b7819 */ /* 0x000fe20000011410 */
[----:B------:R-:W-:Y:S01]  /*0580*/  IMAD.SHL.U32 R13, R13, 0x100, RZ ;  /* 0x000001000d0d7824 */ /* 0x000fe200078e00ff */
[----:B------:R-:W-:Y:S01]  /*0590*/  IADD3.X R9, PT, PT, R26, R9, R28, P1, P2 ;  /* 0x000000091a097210 */ /* 0x000fe20000fe441c */
[----:B------:R-:W-:Y:S01]  /*05a0*/  IMAD.SHL.U32 R26, R12, 0x100, RZ ;  /* 0x000001000c1a7824 */ /* 0x000fe200078e00ff */
[----:B------:R-:W-:Y:S01]  /*05b0*/  SHF.R.S32.HI R12, RZ, 0x8, R25 ;  /* 0x00000008ff0c7819 */ /* 0x000fe20000011419 */
[----:B------:R-:W-:Y:S01]  /*05c0*/  IMAD.SHL.U32 R15, R15, 0x100, RZ ;  /* 0x000001000f0f7824 */ /* 0x000fe200078e00ff */
[----:B------:R-:W-:Y:S01]  /*05d0*/  SHF.R.S32.HI R13, RZ, 0x8, R13 ;  /* 0x00000008ff0d7819 */ /* 0x000fe2000001140d */
[----:B------:R-:W-:Y:S01]  /*05e0*/  IMAD R11, R11, R14, RZ ;  /* 0x0000000e0b0b7224 */ /* 0x000fe200078e02ff */
[----:B------:R-:W-:Y:S01]  /*05f0*/  SHF.R.S32.HI R26, RZ, 0x8, R26 ;  /* 0x00000008ff1a7819 */ /* 0x000fe2000001141a */
[----:B0-----:R-:W-:Y:S01]  /*0600*/  IMAD.SHL.U32 R21, R21, 0x100, RZ ;  /* 0x0000010015157824 */ /* 0x001fe200078e00ff */
[----:B------:R-:W-:Y:S01]  /*0610*/  SHF.R.S32.HI R15, RZ, 0x8, R15 ;  /* 0x00000008ff0f7819 */ /* 0x000fe2000001140f */
[----:B------:R-:W-:-:S02]  /*0620*/  IMAD R12, R12, R13, RZ ;  /* 0x0000000d0c0c7224 */ /* 0x000fc400078e02ff */
[----:B----4-:R-:W-:Y:S01]  /*0630*/  VIADD R4, R4, 0x20 ;  /* 0x0000002004047836 */ /* 0x010fe20000000000 */
[----:B------:R-:W-:Y:S01]  /*0640*/  SHF.R.S32.HI R21, RZ, 0x8, R21 ;  /* 0x00000008ff157819 */ /* 0x000fe20000011415 */
[----:B------:R-:W-:Y:S01]  /*0650*/  IMAD R13, R15, R26, RZ ;  /* 0x0000001a0f0d7224 */ /* 0x000fe200078e02ff */
[--C-:B------:R-:W-:Y:S01]  /*0660*/  IADD3 R14, P1, P2, R12, R10, R11.reuse ;  /* 0x0000000a0c0e7210 */ /* 0x100fe20007a3e00b */
[----:B-1----:R-:W-:Y:S01]  /*0670*/  IMAD.SHL.U32 R22, R22, 0x100, RZ ;  /* 0x0000010016167824 */ /* 0x002fe200078e00ff */
[----:B------:R-:W-:Y:S01]  /*0680*/  SHF.R.S32.HI R10, RZ, 0x1f, R11 ;  /* 0x0000001fff0a7819 */ /* 0x000fe2000001140b */
[----:B------:R-:W-:Y:S01]  /*0690*/  VIADD R8, R8, 0xffffffe0 ;  /* 0xffffffe008087836 */ /* 0x000fe20000000000 */
[----:B------:R-:W-:Y:S02]  /*06a0*/  SHF.R.S32.HI R12, RZ, 0x1f, R12 ;  /* 0x0000001fff0c7819 */ /* 0x000fe4000001140c */
[----:B------:R-:W-:Y:S01]  /*06b0*/  SHF.R.S32.HI R22, RZ, 0x8, R22 ;  /* 0x00000008ff167819 */ /* 0x000fe20000011416 */
[----:B--2---:R-:W-:Y:S01]  /*06c0*/  IMAD.SHL.U32 R17, R17, 0x100, RZ ;  /* 0x0000010011117824 */ /* 0x004fe200078e00ff */
[----:B------:R-:W-:-:S03]  /*06d0*/  IADD3.X R9, PT, PT, R12, R9, R10, P1, P2 ;  /* 0x000000090c097210 */ /* 0x000fc60000fe440a */
[----:B------:R-:W-:Y:S02]  /*06e0*/  IMAD R22, R21, R22, RZ ;  /* 0x0000001615167224 */ /* 0x000fe400078e02ff */
[----:B---3--:R-:W-:Y:S01]  /*06f0*/  IMAD.SHL.U32 R18, R18, 0x100, RZ ;  /* 0x0000010012127824 */ /* 0x008fe200078e00ff */
[----:B------:R-:W-:Y:S01]  /*0700*/  SHF.R.S32.HI R17, RZ, 0x8, R17 ;  /* 0x00000008ff117819 */ /* 0x000fe20000011411 */
[----:B-----5:R-:W-:-:S03]  /*0710*/  IMAD.SHL.U32 R19, R19, 0x100, RZ ;  /* 0x0000010013137824 */ /* 0x020fc600078e00ff */
[----:B------:R-:W-:Y:S01]  /*0720*/  SHF.R.S32.HI R18, RZ, 0x8, R18 ;  /* 0x00000008ff127819 */ /* 0x000fe20000011412 */
[----:B------:R-:W-:Y:S01]  /*0730*/  IMAD.SHL.U32 R20, R20, 0x100, RZ ;  /* 0x0000010014147824 */ /* 0x000fe200078e00ff */
[----:B------:R-:W-:-:S03]  /*0740*/  SHF.R.S32.HI R19, RZ, 0x8, R19 ;  /* 0x00000008ff137819 */ /* 0x000fc60000011413 */
[----:B------:R-:W-:Y:S01]  /*0750*/  IMAD R18, R17, R18, RZ ;  /* 0x0000001211127224 */ /* 0x000fe200078e02ff */
[----:B------:R-:W-:-:S04]  /*0760*/  SHF.R.S32.HI R20, RZ, 0x8, R20 ;  /* 0x00000008ff147819 */ /* 0x000fc80000011414 */
[--C-:B------:R-:W-:Y:S02]  /*0770*/  IADD3 R10, P1, P2, R18, R14, R13.reuse ;  /* 0x0000000e120a7210 */ /* 0x100fe40007a3e00d */
[----:B------:R-:W-:Y:S01]  /*0780*/  SHF.R.S32.HI R13, RZ, 0x1f, R13 ;  /* 0x0000001fff0d7819 */ /* 0x000fe2000001140d */
[----:B------:R-:W-:Y:S01]  /*0790*/  IMAD R19, R19, R20, RZ ;  /* 0x0000001413137224 */ /* 0x000fe200078e02ff */
[----:B------:R-:W-:-:S04]  /*07a0*/  SHF.R.S32.HI R18, RZ, 0x1f, R18 ;  /* 0x0000001fff127819 */ /* 0x000fc80000011412 */
[----:B------:R-:W-:Y:S02]  /*07b0*/  IADD3.X R13, PT, PT, R18, R9, R13, P1, P2 ;  /* 0x00000009120d7210 */ /* 0x000fe40000fe440d */
[----:B------:R-:W-:Y:S02]  /*07c0*/  ISETP.NE.AND P1, PT, R24, RZ, PT ;  /* 0x000000ff1800720c */ /* 0x000fe40003f25270 */
[--C-:B------:R-:W-:Y:S02]  /*07d0*/  IADD3 R10, P2, P3, R22, R10, R19.reuse ;  /* 0x0000000a160a7210 */ /* 0x100fe40007b5e013 */
[----:B------:R-:W-:Y:S02]  /*07e0*/  SHF.R.S32.HI R9, RZ, 0x1f, R19 ;  /* 0x0000001fff097819 */ /* 0x000fe40000011413 */
[----:B------:R-:W-:-:S04]  /*07f0*/  SHF.R.S32.HI R22, RZ, 0x1f, R22 ;  /* 0x0000001fff167819 */ /* 0x000fc80000011416 */
[----:B------:R-:W-:-:S03]  /*0800*/  IADD3.X R9, PT, PT, R22, R13, R9, P2, P3 ;  /* 0x0000000d16097210 */ /* 0x000fc600017e6409 */
[----:B------:R-:W-:Y:S05]  /*0810*/  @P1 BRA `(.L_x_4) ;  /* 0xfffffff800cc1947 */ /* 0x000fea000383ffff */
.L_x_3:
[----:B------:R-:W-:Y:S05]  /*0820*/  @!P0 BRA `(.L_x_2) ;  /* 0x00000004004c8947 */ /* 0x000fea0003800000 */
[----:B------:R-:W-:Y:S02]  /*0830*/  ISETP.GE.U32.AND P1, PT, R23, 0x4, PT ;  /* 0x000000041700780c */ /* 0x000fe40003f26070 */
[----:B------:R-:W-:-:S11]  /*0840*/  LOP3.LUT P0, R6, R6, 0x3, RZ, 0xc0, !PT ;  /* 0x0000000306067812 */ /* 0x000fd6000780c0ff */
[----:B------:R-:W-:Y:S05]  /*0850*/  @!P1 BRA `(.L_x_5) ;  /* 0x0000000000a09947 */ /* 0x000fea0003800000 */
[----:B------:R-:W-:Y:S02]  /*0860*/  IMAD.IADD R8, R2, 0x1, -R3 ;  /* 0x0000000102087824 */ /* 0x000fe400078e0a03 */
[C---:B------:R-:W-:Y:S02]  /*0870*/  IMAD R4, R3.reuse, 0x4, R5 ;  /* 0x0000000403047824 */ /* 0x040fe400078e0205 */
[----:B------:R-:W-:Y:S01]  /*0880*/  VIADD R3, R3, 0x4 ;  /* 0x0000000403037836 */ /* 0x000fe20000000000 */
[----:B------:R-:W-:Y:S02]  /*0890*/  LEA R12, R8, UR4, 0x2 ;  /* 0x00000004080c7c11 */ /* 0x000fe4000f8e10ff */
[----:B------:R-:W0:Y:S04]  /*08a0*/  LDS R8, [R4] ;  /* 0x0000000004087984 */ /* 0x000e280000000800 */
[----:B------:R-:W1:Y:S04]  /*08b0*/  LDS R11, [R12+0x890] ;  /* 0x000890000c0b7984 */ /* 0x000e680000000800 */
[----:B------:R-:W2:Y:S04]  /*08c0*/  LDS R13, [R4+0x4] ;  /* 0x00000400040d7984 */ /* 0x000ea80000000800 */
[----:B------:R-:W3:Y:S04]  /*08d0*/  LDS R14, [R12+0x88c] ;  /* 0x00088c000c0e7984 */ /* 0x000ee80000000800 */
[----:B------:R-:W4:Y:S04]  /*08e0*/  LDS R15, [R4+0x8] ;  /* 0x00000800040f7984 */ /* 0x000f280000000800 */
[----:B------:R5:W5:Y:S04]  /*08f0*/  LDS R17, [R4+0xc] ;  /* 0x00000c0004117984 */ /* 0x000b680000000800 */
[----:B------:R-:W5:Y:S04]  /*0900*/  LDS R16, [R12+0x888] ;  /* 0x000888000c107984 */ /* 0x000f680000000800 */
[----:B------:R-:W5:Y:S01]  /*0910*/  LDS R18, [R12+0x884] ;  /* 0x000884000c127984 */ /* 0x000f620000000800 */
[----:B0-----:R-:W-:-:S02]  /*0920*/  IMAD.SHL.U32 R8, R8, 0x100, RZ ;  /* 0x0000010008087824 */ /* 0x001fc400078e00ff */
[----:B-1----:R-:W-:-:S03]  /*0930*/  IMAD.SHL.U32 R11, R11, 0x100, RZ ;  /* 0x000001000b0b7824 */ /* 0x002fc600078e00ff */
[----:B------:R-:W-:Y:S01]  /*0940*/  SHF.R.S32.HI R8, RZ, 0x8, R8 ;  /* 0x00000008ff087819 */ /* 0x000fe20000011408 */
[----:B--2---:R-:W-:Y:S01]  /*0950*/  IMAD.SHL.U32 R13, R13, 0x100, RZ ;  /* 0x000001000d0d7824 */ /* 0x004fe200078e00ff */
[----:B------:R-:W-:Y:S01]  /*0960*/  SHF.R.S32.HI R11, RZ, 0x8, R11 ;  /* 0x00000008ff0b7819 */ /* 0x000fe2000001140b */
[----:B---3--:R-:W-:-:S03]  /*0970*/  IMAD.SHL.U32 R14, R14, 0x100, RZ ;  /* 0x000001000e0e7824 */ /* 0x008fc600078e00ff */
[----:B------:R-:W-:Y:S01]  /*0980*/  SHF.R.S32.HI R13, RZ, 0x8, R13 ;  /* 0x00000008ff0d7819 */ /* 0x000fe2000001140d */
[----:B------:R-:W-:Y:S02]  /*0990*/  IMAD R11, R8, R11, RZ ;  /* 0x0000000b080b7224 */ /* 0x000fe400078e02ff */
[----:B----4-:R-:W-:Y:S01]  /*09a0*/  IMAD.SHL.U32 R15, R15, 0x100, RZ ;  /* 0x000001000f0f7824 */ /* 0x010fe200078e00ff */
[----:B------:R-:W-:Y:S02]  /*09b0*/  SHF.R.S32.HI R14, RZ, 0x8, R14 ;  /* 0x00000008ff0e7819 */ /* 0x000fe4000001140e */
[----:B-----5:R-:W-:Y:S01]  /*09c0*/  SHF.R.S32.HI R4, RZ, 0x1f, R11 ;  /* 0x0000001fff047819 */ /* 0x020fe2000001140b */
[----:B------:R-:W-:Y:S01]  /*09d0*/  IMAD.SHL.U32 R17, R17, 0x100, RZ ;  /* 0x0000010011117824 */ /* 0x000fe200078e00ff */
[----:B------:R-:W-:Y:S01]  /*09e0*/  SHF.R.S32.HI R15, RZ, 0x8, R15 ;  /* 0x00000008ff0f7819 */ /* 0x000fe2000001140f */
[----:B------:R-:W-:Y:S02]  /*09f0*/  IMAD R13, R13, R14, RZ ;  /* 0x0000000e0d0d7224 */ /* 0x000fe400078e02ff */
[----:B------:R-:W-:Y:S01]  /*0a00*/  IMAD.SHL.U32 R16, R16, 0x100, RZ ;  /* 0x0000010010107824 */ /* 0x000fe200078e00ff */
[----:B------:R-:W-:-:S02]  /*0a10*/  SHF.R.S32.HI R17, RZ, 0x8, R17 ;  /* 0x00000008ff117819 */ /* 0x000fc40000011411 */
[----:B------:R-:W-:Y:S01]  /*0a20*/  IADD3 R10, P1, P2, R13, R10, R11 ;  /* 0x0000000a0d0a7210 */ /* 0x000fe20007a3e00b */
[----:B------:R-:W-:Y:S01]  /*0a30*/  IMAD.SHL.U32 R18, R18, 0x100, RZ ;  /* 0x0000010012127824 */ /* 0x000fe200078e00ff */
[----:B------:R-:W-:Y:S02]  /*0a40*/  SHF.R.S32.HI R16, RZ, 0x8, R16 ;  /* 0x00000008ff107819 */ /* 0x000fe40000011410 */
[----:B------:R-:W-:Y:S02]  /*0a50*/  SHF.R.S32.HI R13, RZ, 0x1f, R13 ;  /* 0x0000001fff0d7819 */ /* 0x000fe4000001140d */
[----:B------:R-:W-:Y:S01]  /*0a60*/  SHF.R.S32.HI R18, RZ, 0x8, R18 ;  /* 0x00000008ff127819 */ /* 0x000fe20000011412 */
[----:B------:R-:W-:Y:S01]  /*0a70*/  IMAD R15, R15, R16, RZ ;  /* 0x000000100f0f7224 */ /* 0x000fe200078e02ff */
[----:B------:R-:W-:-:S03]  /*0a80*/  IADD3.X R4, PT, PT, R13, R9, R4, P1, P2 ;  /* 0x000000090d047210 */ /* 0x000fc60000fe4404 */
[----:B------:R-:W-:-:S05]  /*0a90*/  IMAD R18, R17, R18, RZ ;  /* 0x0000001211127224 */ /* 0x000fca00078e02ff */
[--C-:B------:R-:W-:Y:S02]  /*0aa0*/  IADD3 R10, P3, P4, R18, R10, R15.reuse ;  /* 0x0000000a120a7210 */ /* 0x100fe40007c7e00f */
[----:B------:R-:W-:Y:S02]  /*0ab0*/  SHF.R.S32.HI R15, RZ, 0x1f, R15 ;  /* 0x0000001fff0f7819 */ /* 0x000fe4000001140f */
[----:B------:R-:W-:-:S04]  /*0ac0*/  SHF.R.S32.HI R18, RZ, 0x1f, R18 ;  /* 0x0000001fff127819 */ /* 0x000fc80000011412 */
[----:B------:R-:W-:-:S07]  /*0ad0*/  IADD3.X R9, PT, PT, R18, R4, R15, P3, P4 ;  /* 0x0000000412097210 */ /* 0x000fce0001fe840f */
.L_x_5:
[----:B------:R-:W-:Y:S05]  /*0ae0*/  @!P0 BRA `(.L_x_2) ;  /* 0x00000000009c8947 */ /* 0x000fea0003800000 */
[----:B------:R-:W-:Y:S02]  /*0af0*/  ISETP.NE.AND P0, PT, R6, 0x1, PT ;  /* 0x000000010600780c */ /* 0x000fe40003f05270 */
[----:B------:R-:W-:-:S04]  /*0b00*/  LOP3.LUT R4, R2, 0x1, RZ, 0xc0, !PT ;  /* 0x0000000102047812 */ /* 0x000fc800078ec0ff */
[----:B------:R-:W-:-:S07]  /*0b10*/  ISETP.NE.U32.AND P1, PT, R4, 0x1, PT ;  /* 0x000000010400780c */ /* 0x000fce0003f25070 */
[----:B------:R-:W-:Y:S06]  /*0b20*/  @!P0 BRA `(.L_x_6) ;  /* 0x0000000000588947 */ /* 0x000fec0003800000 */
[----:B------:R-:W-:Y:S02]  /*0b30*/  IMAD.IADD R6, R2, 0x1, -R3 ;  /* 0x0000000102067824 */ /* 0x000fe400078e0a03 */
[C---:B------:R-:W-:Y:S02]  /*0b40*/  IMAD R4, R3.reuse, 0x4, R5 ;  /* 0x0000000403047824 */ /* 0x040fe400078e0205 */
[----:B------:R-:W-:Y:S01]  /*0b50*/  VIADD R3, R3, 0x2 ;  /* 0x0000000203037836 */ /* 0x000fe20000000000 */
[----:B------:R-:W-:Y:S02]  /*0b60*/  LEA R8, R6, UR4, 0x2 ;  /* 0x0000000406087c11 */ /* 0x000fe4000f8e10ff */
[----:B------:R-:W0:Y:S04]  /*0b70*/  LDS R6, [R4] ;  /* 0x0000000004067984 */ /* 0x000e280000000800 */
[----:B------:R-:W1:Y:S04]  /*0b80*/  LDS R12, [R4+0x4] ;  /* 0x00000400040c7984 */ /* 0x000e680000000800 */
[----:B------:R-:W2:Y:S04]  /*0b90*/  LDS R11, [R8+0x890] ;  /* 0x00089000080b7984 */ /* 0x000ea80000000800 */
[----:B------:R-:W3:Y:S01]  /*0ba0*/  LDS R13, [R8+0x88c] ;  /* 0x00088c00080d7984 */ /* 0x000ee20000000800 */
[----:B0-----:R-:W-:-:S02]  /*0bb0*/  IMAD.SHL.U32 R6, R6, 0x100, RZ ;  /* 0x0000010006067824 */ /* 0x001fc400078e00ff */
[----:B-1----:R-:W-:-:S03]  /*0bc0*/  IMAD.SHL.U32 R12, R12, 0x100, RZ ;  /* 0x000001000c0c7824 */ /* 0x002fc600078e00ff */
[----:B------:R-:W-:Y:S01]  /*0bd0*/  SHF.R.S32.HI R6, RZ, 0x8, R6 ;  /* 0x00000008ff067819 */ /* 0x000fe20000011406 */
[----:B--2---:R-:W-:Y:S01]  /*0be0*/  IMAD.SHL.U32 R11, R11, 0x100, RZ ;  /* 0x000001000b0b7824 */ /* 0x004fe200078e00ff */
[----:B------:R-:W-:Y:S01]  /*0bf0*/  SHF.R.S32.HI R12, RZ, 0x8, R12 ;  /* 0x00000008ff0c7819 */ /* 0x000fe2000001140c */
[----:B---3--:R-:W-:-:S03]  /*0c00*/  IMAD.SHL.U32 R13, R13, 0x100, RZ ;  /* 0x000001000d0d7824 */ /* 0x008fc600078e00ff */
[----:B------:R-:W-:Y:S02]  /*0c10*/  SHF.R.S32.HI R11, RZ, 0x8, R11 ;  /* 0x00000008ff0b7819 */ /* 0x000fe4000001140b */
[----:B------:R-:W-:-:S03]  /*0c20*/  SHF.R.S32.HI R13, RZ, 0x8, R13 ;  /* 0x00000008ff0d7819 */ /* 0x000fc6000001140d */
[----:B------:R-:W-:Y:S02]  /*0c30*/  IMAD R11, R6, R11, RZ ;  /* 0x0000000b060b7224 */ /* 0x000fe400078e02ff */
[----:B------:R-:W-:-:S03]  /*0c40*/  IMAD R12, R12, R13, RZ ;  /* 0x0000000d0c0c7224 */ /* 0x000fc600078e02ff */
[--C-:B------:R-:W-:Y:S02]  /*0c50*/  SHF.R.S32.HI R4, RZ, 0x1f, R11.reuse ;  /* 0x0000001fff047819 */ /* 0x100fe4000001140b */
[----:B------:R-:W-:Y:S02]  /*0c60*/  IADD3 R10, P0, P2, R12, R10, R11 ;  /* 0x0000000a0c0a7210 */ /* 0x000fe40007a1e00b */
[----:B------:R-:W-:-:S04]  /*0c70*/  SHF.R.S32.HI R12, RZ, 0x1f, R12 ;  /* 0x0000001fff0c7819 */ /* 0x000fc8000001140c */
[----:B------:R-:W-:-:S07]  /*0c80*/  IADD3.X R9, PT, PT, R12, R9, R4, P0, P2 ;  /* 0x000000090c097210 */ /* 0x000fce00007e4404 */
.L_x_6:
[----:B------:R-:W-:Y:S05]  /*0c90*/  @!P1 BRA `(.L_x_2) ;  /* 0x0000000000309947 */ /* 0x000fea0003800000 */
[----:B------:R-:W-:Y:S02]  /*0ca0*/  IMAD.IADD R4, R2, 0x1, -R3 ;  /* 0x0000000102047824 */ /* 0x000fe400078e0a03 */
[----:B------:R-:W-:-:S03]  /*0cb0*/  IMAD R3, R3, 0x4, R5 ;  /* 0x0000000403037824 */ /* 0x000fc600078e0205 */
[----:B------:R-:W-:-:S03]  /*0cc0*/  LEA R4, R4, UR4, 0x2 ;  /* 0x0000000404047c11 */ /* 0x000fc6000f8e10ff */
[----:B------:R-:W0:Y:S04]  /*0cd0*/  LDS R3, [R3] ;  /* 0x0000000003037984 */ /* 0x000e280000000800 */
[----:B------:R-:W1:Y:S01]  /*0ce0*/  LDS R4, [R4+0x890] ;  /* 0x0008900004047984 */ /* 0x000e620000000800 */
[----:B0-----:R-:W-:Y:S02]  /*0cf0*/  IMAD.SHL.U32 R6, R3, 0x100, RZ ;  /* 0x0000010003067824 */ /* 0x001fe400078e00ff */
[----:B-1----:R-:W-:-:S03]  /*0d00*/  IMAD.SHL.U32 R8, R4, 0x100, RZ ;  /* 0x0000010004087824 */ /* 0x002fc600078e00ff */
[----:B------:R-:W-:Y:S02]  /*0d10*/  SHF.R.S32.HI R6, RZ, 0x8, R6 ;  /* 0x00000008ff067819 */ /* 0x000fe40000011406 */
[----:B------:R-:W-:-:S05]  /*0d20*/  SHF.R.S32.HI R11, RZ, 0x8, R8 ;  /* 0x00000008ff0b7819 */ /* 0x000fca0000011408 */
[----:B------:R-:W-:-:S05]  /*0d30*/  IMAD R6, R6, R11, RZ ;  /* 0x0000000b06067224 */ /* 0x000fca00078e02ff */
[----:B------:R-:W-:-:S04]  /*0d40*/  IADD3 R10, P0, PT, R6, R10, RZ ;  /* 0x0000000a060a7210 */ /* 0x000fc80007f1e0ff */
[----:B------:R-:W-:-:S09]  /*0d50*/  LEA.HI.X.SX32 R9, R6, R9, 0x1, P0 ;  /* 0x0000000906097211 */ /* 0x000fd200000f0eff */
.L_x_2:
[----:B------:R-:W-:Y:S01]  /*0d60*/  IMAD R2, R2, 0x4, R5 ;  /* 0x0000000402027824 */ /* 0x000fe200078e0205 */
[----:B------:R-:W0:Y:S01]  /*0d70*/  LDS R3, [UR4+0x888] ;  /* 0x00088804ff037984 */ /* 0x000e220008000800 */
[C---:B------:R-:W-:Y:S02]  /*0d80*/  ISETP.GE.AND P0, PT, R0.reuse, R7, PT ;  /* 0x000000070000720c */ /* 0x040fe40003f06270 */
[----:B------:R-:W-:Y:S02]  /*0d90*/  ISETP.GT.U32.AND P1, PT, R0, 0x7f, PT ;  /* 0x0000007f0000780c */ /* 0x000fe40003f24070 */
[----:B------:R-:W1:Y:S01]  /*0da0*/  LDS R2, [R2+0x4] ;  /* 0x0000040002027984 */ /* 0x000e620000000800 */
[----:B0-----:R-:W-:-:S05]  /*0db0*/  SHF.R.S64 R3, R10, R3, R9 ;  /* 0x000000030a037219 */ /* 0x001fca0000001009 */
[----:B-1----:R-:W-:-:S04]  /*0dc0*/  IMAD.IADD R3, R2, 0x1, -R3 ;  /* 0x0000000102037824 */ /* 0x002fc800078e0a03 */
[----:B------:R-:W-:Y:S01]  /*0dd0*/  IMAD.SHL.U32 R4, R3, 0x200, RZ ;  /* 0x0000020003047824 */ /* 0x000fe200078e00ff */
[----:B------:R-:W-:-:S04]  /*0de0*/  SHF.R.S32.HI R3, RZ, 0x1f, R3 ;  /* 0x0000001fff037819 */ /* 0x000fc80000011403 */
[----:B------:R-:W-:-:S04]  /*0df0*/  SHF.R.S32.HI R4, RZ, 0x8, R4 ;  /* 0x00000008ff047819 */ /* 0x000fc80000011404 */
[----:B------:R-:W-:-:S04]  /*0e00*/  LOP3.LUT R3, R4, R3, RZ, 0x3c, !PT ;  /* 0x0000000304037212 */ /* 0x000fc800078e3cff */
[----:B------:R-:W-:Y:S02]  /*0e10*/  SEL R4, R3, RZ, !P0 ;  /* 0x000000ff03047207 */ /* 0x000fe40004000000 */
[----:B------:R-:W-:-:S03]  /*0e20*/  ISETP.GT.U32.AND P0, PT, R0, 0x3f, PT ;  /* 0x0000003f0000780c */ /* 0x000fc60003f04070 */
[----:B------:R-:W-:Y:S01]  /*0e30*/  STS [R5+0x400], R4 ;  /* 0x0004000405007388 */ /* 0x000fe20000000800 */
[----:B------:R-:W-:Y:S06]  /*0e40*/  BAR.SYNC.DEFER_BLOCKING 0x0 ;  /* 0x0000000000007b1d */ /* 0x000fec0000010000 */
[----:B------:R-:W-:Y:S04]  /*0e50*/  @!P1 LDS R2, [R5+0x600] ;  /* 0x0006000005029984 */ /* 0x000fe80000000800 */
[----:B------:R-:W0:Y:S02]  /*0e60*/  @!P1 LDS R3, [R5+0x400] ;  /* 0x0004000005039984 */ /* 0x000e240000000800 */
[----:B0-----:R-:W-:-:S05]  /*0e70*/  @!P1 IMAD.IADD R2, R2, 0x1, R3 ;  /* 0x0000000102029824 */ /* 0x001fca00078e0203 */
[----:B------:R-:W-:Y:S01]  /*0e80*/  @!P1 STS [R5+0x400], R2 ;  /* 0x0004000205009388 */ /* 0x000fe20000000800 */
[----:B------:R-:W-:Y:S01]  /*0e90*/  BAR.SYNC.DEFER_BLOCKING 0x0 ;  /* 0x0000000000007b1d */ /* 0x000fe20000010000 */
[----:B------:R-:W-:-:S05]  /*0ea0*/  ISETP.GT.U32.AND P1, PT, R0, 0x1f, PT ;  /* 0x0000001f0000780c */ /* 0x000fca0003f24070 */
[----:B------:R-:W-:Y:S04]  /*0eb0*/  @!P0 LDS R3, [R5+0x500] ;  /* 0x0005000005038984 */ /* 0x000fe80000000800 */
[----:B------:R-:W0:Y:S02]  /*0ec0*/  @!P0 LDS R6, [R5+0x400] ;  /* 0x0004000005068984 */ /* 0x000e240000000800 */
[----:B0-----:R-:W-:-:S05]  /*0ed0*/  @!P0 IMAD.IADD R6, R3, 0x1, R6 ;  /* 0x0000000103068824 */ /* 0x001fca00078e0206 */
[----:B------:R-:W-:Y:S01]  /*0ee0*/  @!P0 STS [R5+0x400], R6 ;  /* 0x0004000605008388 */ /* 0x000fe20000000800 */
[----:B------:R-:W-:Y:S06]  /*0ef0*/  BAR.SYNC.DEFER_BLOCKING 0x0 ;  /* 0x0000000000007b1d */ /* 0x000fec0000010000 */
[----:B------:R-:W-:Y:S04]  /*0f00*/  @!P1 LDS R3, [R5+0x480] ;  /* 0x0004800005039984 */ /* 0x000fe80000000800 */
[----:B------:R-:W0:Y:S02]  /*0f10*/  @!P1 LDS R4, [R5+0x400] ;  /* 0x0004000005049984 */ /* 0x000e240000000800 */
[----:B0-----:R-:W-:-:S05]  /*0f20*/  @!P1 IMAD.IADD R4, R3, 0x1, R4 ;  /* 0x0000000103049824 */ /* 0x001fca00078e0204 */
[----:B------:R-:W-:Y:S01]  /*0f30*/  @!P1 STS [R5+0x400], R4 ;  /* 0x0004000405009388 */ /* 0x000fe20000000800 */
[----:B------:R-:W-:Y:S06]  /*0f40*/  BAR.SYNC.DEFER_BLOCKING 0x0 ;  /* 0x0000000000007b1d */ /* 0x000fec0000010000 */
[----:B------:R-:W-:Y:S04]  /*0f50*/  LDS R2, [R5+0x440] ;  /* 0x0004400005027984 */ /* 0x000fe80000000800 */
[----:B------:R-:W-:Y:S04]  /*0f60*/  LDS R3, [R5+0x400] ;  /* 0x0004000005037984 */ /* 0x000fe80000000800 */
[----:B------:R-:W0:Y:S04]  /*0f70*/  LDS R8, [R5+0x420] ;  /* 0x0004200005087984 */ /* 0x000e280000000800 */
[----:B------:R-:W-:Y:S04]  /*0f80*/  LDS R9, [R5+0x410] ;  /* 0x0004100005097984 */ /* 0x000fe80000000800 */
[----:B------:R-:W1:Y:S04]  /*0f90*/  LDS R6, [R5+0x408] ;  /* 0x0004080005067984 */ /* 0x000e680000000800 */
[----:B------:R-:W2:Y:S01]  /*0fa0*/  LDS R11, [R5+0x404] ;  /* 0x00040400050b7984 */ /* 0x000ea20000000800 */
[----:B0-----:R-:W-:-:S04]  /*0fb0*/  IADD3 R2, PT, PT, R8, R3, R2 ;  /* 0x0000000308027210 */ /* 0x001fc80007ffe002 */
[----:B-1----:R-:W-:-:S05]  /*0fc0*/  IADD3 R2, PT, PT, R6, R9, R2 ;  /* 0x0000000906027210 */ /* 0x002fca0007ffe002 */
[----:B--2---:R-:W-:-:S05]  /*0fd0*/  IMAD.IADD R2, R2, 0x1, R11 ;  /* 0x0000000102027824 */ /* 0x004fca00078e020b */
[----:B------:R0:W-:Y:S01]  /*0fe0*/  STS [R5+0x400], R2 ;  /* 0x0004000205007388 */ /* 0x0001e20000000800 */
[----:B------:R-:W-:Y:S06]  /*0ff0*/  BAR.SYNC.DEFER_BLOCKING 0x0 ;  /* 0x0000000000007b1d */ /* 0x000fec0000010000 */
[----:B------:R-:W-:Y:S05]  /*1000*/  @P1 EXIT ;  /* 0x000000000000194d */ /* 0x000fea0003800000 */
[----:B------:R-:W1:Y:S01]  /*1010*/  LDS R4, [UR4+0x400] ;  /* 0x00040004ff047984 */ /* 0x000e620008000800 */
[----:B------:R-:W-:Y:S01]  /*1020*/  ISETP.GT.U32.AND P0, PT, R0, 0xe, PT ;  /* 0x0000000e0000780c */ /* 0x000fe20003f04070 */
[--C-:B0-----:R-:W-:Y:S01]  /*1030*/  IMAD R2, R7, R0, R7.reuse ;  /* 0x0000000007027224 */ /* 0x101fe200078e0207 */
[----:B------:R-:W-:Y:S01]  /*1040*/  SHF.R.S32.HI R7, RZ, 0x1, R7 ;  /* 0x00000001ff077819 */ /* 0x000fe20000011407 */
[----:B------:R-:W0:Y:S02]  /*1050*/  LDS R6, [R5+0x820] ;  /* 0x0008200005067984 */ /* 0x000e240000000800 */
[----:B------:R-:W-:Y:S02]  /*1060*/  VIADD R3, R2, 0x7fffff ;  /* 0x007fffff02037836 */ /* 0x000fe40000000000 */
[----:B------:R-:W-:Y:S04]  /*1070*/  LDS R9, [R5+0x810] ;  /* 0x0008100005097984 */ /* 0x000fe80000000800 */
[----:B------:R-:W2:Y:S02]  /*1080*/  LDS R8, [R5+0x808] ;  /* 0x0008080005087984 */ /* 0x000ea40000000800 */
[----:B------:R-:W-:Y:S01]  /*1090*/  @!P0 IMAD.MOV R3, RZ, RZ, R2 ;  /* 0x000000ffff038224 */ /* 0x000fe200078e0202 */
[----:B------:R-:W-:Y:S01]  /*10a0*/  ISETP.NE.AND P0, PT, R0, RZ, PT ;  /* 0x000000ff0000720c */ /* 0x000fe20003f05270 */
[----:B------:R-:W3:Y:S01]  /*10b0*/  LDS R11, [R5+0x804] ;  /* 0x00080400050b7984 */ /* 0x000ee20000000800 */
[----:B-1----:R-:W-:-:S05]  /*10c0*/  IMAD.IADD R7, R4, 0x1, -R7 ;  /* 0x0000000104077824 */ /* 0x002fca00078e0a07 */
[----:B------:R-:W-:-:S04]  /*10d0*/  SHF.R.S32.HI R2, RZ, R0, R7 ;  /* 0x00000000ff027219 */ /* 0x000fc80000011407 */
[----:B0-----:R-:W-:-:S04]  /*10e0*/  VIADDMNMX R2, R3, R2, R6, PT ;  /* 0x0000000203027246 */ /* 0x001fc80003800106 */
[----:B--2---:R-:W-:-:S04]  /*10f0*/  VIMNMX3 R2, R2, R9, R8, PT ;  /* 0x000000090202720f */ /* 0x004fc80003800108 */
[----:B---3--:R-:W-:-:S05]  /*1100*/  VIMNMX R2, PT, PT, R2, R11, PT ;  /* 0x0000000b02027248 */ /* 0x008fca0003fe0100 */
[----:B------:R0:W-:Y:S01]  /*1110*/  STS [R5+0x800], R2 ;  /* 0x0008000205007388 */ /* 0x0001e20000000800 */
[----:B------:R-:W-:Y:S05]  /*1120*/  @P0 EXIT ;  /* 0x000000000000094d */ /* 0x000fea0003800000 */
[----:B------:R-:W1:Y:S01]  /*1130*/  S2R R0, SR_CTAID.Y ;  /* 0x0000000000007919 */ /* 0x000e620000002600 */
[----:B------:R-:W1:Y:S01]  /*1140*/  LDC R7, c[0x0][0x370] ;  /* 0x0000dc00ff077b82 */ /* 0x000e620000000800 */
[----:B0-----:R-:W0:Y:S07]  /*1150*/  LDS R5, [UR4+0x800] ;  /* 0x00080004ff057984 */ /* 0x001e2e0008000800 */
[----:B------:R-:W2:Y:S01]  /*1160*/  LDC.64 R2, c[0x0][0x380] ;  /* 0x0000e000ff027b82 */ /* 0x000ea20000000a00 */
[----:B-1----:R-:W-:-:S04]  /*1170*/  IMAD R7, R0, R7, UR5 ;  /* 0x0000000500077e24 */ /* 0x002fc8000f8e0207 */
[----:B--2---:R-:W-:-:S05]  /*1180*/  IMAD.WIDE.U32 R2, R7, 0x4, R2 ;  /* 0x0000000407027825 */ /* 0x004fca00078e0002 */
[----:B0-----:R-:W-:Y:S01]  /*1190*/  STG.E desc[UR6][R2.64], R5 ;  /* 0x0000000502007986 */ /* 0x001fe2000c101906 */
[----:B------:R-:W-:Y:S05]  /*11a0*/  EXIT ;  /* 0x000000000000794d */ /* 0x000fea0003800000 */
.L_x_7:
[----:B------:R-:W-:-:S00]  /*11b0*/  BRA `(.L_x_7) ;  /* 0xfffffffc00fc7947 */ /* 0x000fc0000383ffff */
[----:B------:R-:W-:-:S00]  /*11c0*/  NOP ;  /* 0x0000000000007918 */ /* 0x000fc00000000000 */
        /* <DEDUP_REMOVED lines=11> */
.L_x_14:


//--------------------- .text.cudaComputeAutocor  --------------------------
	.section	.text.cudaComputeAutocor,"ax",@progbits
	.align	128
        .global         cudaComputeAutocor
        .type           cudaComputeAutocor,@function
        .size           cudaComputeAutocor,(.L_x_15 - cudaComputeAutocor)
        .other          cudaComputeAutocor,@"STO_CUDA_ENTRY STV_DEFAULT"
cudaComputeAutocor:
.text.cudaComputeAutocor:
[----:B------:R-:W-:Y:S01]  /*0000*/  LDC R1, c[0x0][0x37c] ;  /* 0x0000df00ff017b82 */ /* 0x000fe20000000800 */
[----:B------:R-:W0:Y:S01]  /*0010*/  S2R R5, SR_TID.X ;  /* 0x0000000000057919 */ /* 0x000e220000002100 */
[----:B------:R-:W1:Y:S06]  /*0020*/  LDCU.64 UR6, c[0x0][0x358] ;  /* 0x00006b00ff0677ac */ /* 0x000e6c0008000a00 */
[----:B------:R-:W2:Y:S08]  /*0030*/  S2UR UR8, SR_CTAID.X ;  /* 0x00000000000879c3 */ /* 0x000eb00000002500 */
[----:B------:R-:W2:Y:S01]  /*0040*/  LDC R10, c[0x0][0x3a8] ;  /* 0x0000ea00ff0a7b82 */ /* 0x000ea20000000800 */
[----:B0-----:R-:W-:-:S13]  /*0050*/  ISETP.GT.U32.AND P0, PT, R5, 0x1, PT ;  /* 0x000000010500780c */ /* 0x001fda0003f04070 */
[----:B------:R-:W0:Y:S01]  /*0060*/  @!P0 S2R R7, SR_CTAID.Y ;  /* 0x0000000000078919 */ /* 0x000e220000002600 */
[----:B------:R-:W0:Y:S02]  /*0070*/  @!P0 LDC.64 R2, c[0x0][0x398] ;  /* 0x0000e600ff028b82 */ /* 0x000e240000000a00 */
[----:B0-----:R-:W-:-:S04]  /*0080*/  @!P0 IMAD.WIDE.U32 R2, R7, 0x8, R2 ;  /* 0x0000000807028825 */ /* 0x001fc800078e0002 */
[----:B------:R-:W-:Y:S02]  /*0090*/  @!P0 IMAD.WIDE.U32 R6, R5, 0x4, R2 ;  /* 0x0000000405068825 */ /* 0x000fe400078e0002 */
[----:B------:R-:W2:Y:S04]  /*00a0*/  LDC.64 R2, c[0x0][0x3a0] ;  /* 0x0000e800ff027b82 */ /* 0x000ea80000000a00 */
[----:B-1----:R-:W3:Y:S01]  /*00b0*/  @!P0 LDG.E R6, desc[UR6][R6.64] ;  /* 0x0000000606068981 */ /* 0x002ee2000c1e1900 */
[----:B------:R-:W-:Y:S01]  /*00c0*/  UMOV UR4, 0x400 ;  /* 0x0000040000047882 */ /* 0x000fe20000000000 */
[----:B------:R-:W-:Y:S02]  /*00d0*/  BSSY.RECONVERGENT B0, `(.L_x_8) ;  /* 0x000001a000007945 */ /* 0x000fe40003800200 */
[----:B------:R-:W0:Y:S01]  /*00e0*/  S2UR UR5, SR_CgaCtaId ;  /* 0x00000000000579c3 */ /* 0x000e220000008800 */
[----:B--2---:R-:W-:-:S05]  /*00f0*/  IMAD R0, R10, UR8, R2 ;  /* 0x000000080a007c24 */ /* 0x004fca000f8e0202 */
[----:B------:R-:W-:Y:S01]  /*0100*/  IADD3 R0, PT, PT, -R0, RZ, RZ ;  /* 0x000000ff00007210 */ /* 0x000fe20007ffe1ff */
[----:B0-----:R-:W-:-:S03]  /*0110*/  ULEA UR4, UR5, UR4, 0x18 ;  /* 0x0000000405047291 */ /* 0x001fc6000f8ec0ff */
[----:B------:R-:W-:-:S04]  /*0120*/  VIADDMNMX R0, R0, R3, R10, PT ;  /* 0x0000000300007246 */ /* 0x000fc8000380010a */
[----:B------:R-:W-:Y:S02]  /*0130*/  IADD3 R4, PT, PT, R0, R2, RZ ;  /* 0x0000000200047210 */ /* 0x000fe40007ffe0ff */
[C---:B------:R-:W-:Y:S02]  /*0140*/  LEA R3, R5.reuse, UR4, 0x2 ;  /* 0x0000000405037c11 */ /* 0x040fe4000f8e10ff */
[----:B------:R-:W-:Y:S01]  /*0150*/  ISETP.GE.AND P1, PT, R5, R4, PT ;  /* 0x000000040500720c */ /* 0x000fe20003f26270 */
[----:B------:R-:W-:Y:S02]  /*0160*/  IMAD.MOV.U32 R4, RZ, RZ, RZ ;  /* 0x000000ffff047224 */ /* 0x000fe400078e00ff */
[----:B---3--:R0:W-:Y:S01]  /*0170*/  @!P0 STS [R3+0xc84], R6 ;  /* 0x000c840603008388 */ /* 0x0081e20000000800 */
[----:B------:R-:W-:Y:S09]  /*0180*/  BAR.SYNC.DEFER_BLOCKING 0x0 ;  /* 0x0000000000007b1d */ /* 0x000ff20000010000 */
[----:B------:R-:W-:Y:S05]  /*0190*/  @P1 BRA `(.L_x_9) ;  /* 0x0000000000341947 */ /* 0x000fea0003800000 */
[----:B------:R-:W1:Y:S01]  /*01a0*/  LDS R4, [UR4+0xc84] ;  /* 0x000c8404ff047984 */ /* 0x000e620008000800 */
[----:B0-----:R-:W0:Y:S01]  /*01b0*/  LDC.64 R6, c[0x0][0x388] ;  /* 0x0000e200ff067b82 */ /* 0x001e220000000a00 */
[----:B------:R-:W-:Y:S02]  /*01c0*/  IMAD R11, R10, UR8, R5 ;  /* 0x000000080a0b7c24 */ /* 0x000fe4000f8e0205 */
[----:B------:R-:W2:Y:S05]  /*01d0*/  LDS R12, [UR4+0xc88] ;  /* 0x000c8804ff0c7984 */ /* 0x000eaa0008000800 */
[----:B------:R-:W3:Y:S01]  /*01e0*/  LDC.64 R8, c[0x0][0x390] ;  /* 0x0000e400ff087b82 */ /* 0x000ee20000000a00 */
[----:B-1----:R-:W-:-:S02]  /*01f0*/  IADD3 R13, PT, PT, R4, R11, RZ ;  /* 0x0000000b040d7210 */ /* 0x002fc40007ffe0ff */
[----:B--2---:R-:W-:-:S03]  /*0200*/  IADD3 R11, PT, PT, R11, R12, RZ ;  /* 0x0000000c0b0b7210 */ /* 0x004fc60007ffe0ff */
[----:B0-----:R-:W-:-:S04]  /*0210*/  IMAD.WIDE R6, R13, 0x4, R6 ;  /* 0x000000040d067825 */ /* 0x001fc800078e0206 */
[----:B---3--:R-:W-:Y:S02]  /*0220*/  IMAD.WIDE R8, R11, 0x4, R8 ;  /* 0x000000040b087825 */ /* 0x008fe400078e0208 */
[----:B------:R-:W2:Y:S04]  /*0230*/  LDG.E R6, desc[UR6][R6.64] ;  /* 0x0000000606067981 */ /* 0x000ea8000c1e1900 */
[----:B------:R-:W3:Y:S01]  /*0240*/  LDG.E R9, desc[UR6][R8.64] ;  /* 0x0000000608097981 */ /* 0x000ee2000c1e1900 */
[----:B--2---:R-:W-:-:S05]  /*0250*/  I2FP.F32.S32 R4, R6 ;  /* 0x0000000600047245 */ /* 0x004fca0000201400 */
[----:B---3--:R-:W-:-:S07]  /*0260*/  FMUL R4, R4, R9 ;  /* 0x0000000904047220 */ /* 0x008fce0000400000 */
.L_x_9:
[----:B------:R-:W-:Y:S05]  /*0270*/  BSYNC.RECONVERGENT B0 ;  /* 0x0000000000007941 */ /* 0x000fea0003800200 */
.L_x_8:
[----:B------:R-:W-:Y:S01]  /*0280*/  ISETP.GE.AND P0, PT, R2, RZ, PT ;  /* 0x000000ff0200720c */ /* 0x000fe20003f06270 */
[----:B------:R1:W-:Y:S01]  /*0290*/  STS [R3], R4 ;  /* 0x0000000403007388 */ /* 0x0003e20000000800 */
[----:B------:R-:W-:Y:S11]  /*02a0*/  BAR.SYNC.DEFER_BLOCKING 0x0 ;  /* 0x0000000000007b1d */ /* 0x000ff60000010000 */
[----:B-1----:R-:W-:Y:S05]  /*02b0*/  @!P0 BRA `(.L_x_10) ;  /* 0x00000008002c8947 */ /* 0x002fea0003800000 */
[----:B------:R-:W-:Y:S01]  /*02c0*/  ISETP.NE.AND P0, PT, R2, RZ, PT ;  /* 0x000000ff0200720c */ /* 0x000fe20003f05270 */
[----:B------:R-:W-:-:S12]  /*02d0*/  IMAD.MOV.U32 R4, RZ, RZ, RZ ;  /* 0x000000ffff047224 */ /* 0x000fd800078e00ff */
[----:B------:R-:W-:Y:S05]  /*02e0*/  @!P0 BRA `(.L_x_11) ;  /* 0x0000000400608947 */ /* 0x000fea0003800000 */
[----:B------:R-:W-:Y:S02]  /*02f0*/  IADD3 R2, PT, PT, R2, 0x1, RZ ;  /* 0x0000000102027810 */ /* 0x000fe40007ffe0ff */
[----:B------:R-:W-:Y:S02]  /*0300*/  ISETP.GE.AND P0, PT, R5, R0, PT ;  /* 0x000000000500720c */ /* 0x000fe40003f06270 */
[----:B------:R-:W-:-:S04]  /*0310*/  LOP3.LUT R4, R2, 0xfffffffe, RZ, 0xc0, !PT ;  /* 0xfffffffe02047812 */ /* 0x000fc800078ec0ff */
[----:B------:R-:W-:-:S07]  /*0320*/  IADD3 R2, PT, PT, -R4, RZ, RZ ;  /* 0x000000ff04027210 */ /* 0x000fce0007ffe1ff */
.L_x_12:
[C---:B0-----:R-:W-:Y:S01]  /*0330*/  LEA R6, R5.reuse, UR4, 0x2 ;  /* 0x0000000405067c11 */ /* 0x041fe2000f8e10ff */
[----:B------:R-:W-:Y:S01]  /*0340*/  @!P0 LDS R7, [R3] ;  /* 0x0000000003078984 */ /* 0x000fe20000000800 */
[----:B-1----:R-:W-:Y:S01]  /*0350*/  IMAD.MOV.U32 R8, RZ, RZ, RZ ;  /* 0x000000ffff087224 */ /* 0x002fe200078e00ff */
[C---:B------:R-:W-:Y:S02]  /*0360*/  ISETP.GT.U32.AND P1, PT, R5.reuse, 0x7f, PT ;  /* 0x0000007f0500780c */ /* 0x040fe40003f24070 */
[----:B------:R-:W0:Y:S01]  /*0370*/  @!P0 LDS R10, [R6] ;  /* 0x00000000060a8984 */ /* 0x000e220000000800 */
[C---:B------:R-:W-:Y:S02]  /*0380*/  ISETP.GT.U32.AND P2, PT, R5.reuse, 0x3f, PT ;  /* 0x0000003f0500780c */ /* 0x040fe40003f44070 */
[C---:B------:R-:W-:Y:S02]  /*0390*/  ISETP.GT.U32.AND P3, PT, R5.reuse, 0x1f, PT ;  /* 0x0000001f0500780c */ /* 0x040fe40003f64070 */
[----:B------:R-:W-:-:S02]  /*03a0*/  ISETP.NE.AND P4, PT, R5, RZ, PT ;  /* 0x000000ff0500720c */ /* 0x000fc40003f85270 */
[----:B------:R-:W-:-:S11]  /*03b0*/  IADD3 R2, PT, PT, R2, 0x2, RZ ;  /* 0x0000000202027810 */ /* 0x000fd60007ffe0ff */
[----:B------:R-:W1:Y:S01]  /*03c0*/  @!P4 S2R R9, SR_CgaCtaId ;  /* 0x000000000009c919 */ /* 0x000e620000008800 */
[----:B0-----:R-:W-:Y:S01]  /*03d0*/  @!P0 FMUL R8, R7, R10 ;  /* 0x0000000a07088220 */ /* 0x001fe20000400000 */
[----:B------:R-:W-:-:S04]  /*03e0*/  ISETP.GE.AND P0, PT, R5, R0, PT ;  /* 0x000000000500720c */ /* 0x000fc80003f06270 */
[----:B------:R-:W-:Y:S01]  /*03f0*/  STS [R3+0x400], R8 ;  /* 0x0004000803007388 */ /* 0x000fe20000000800 */
[----:B------:R-:W-:Y:S06]  /*0400*/  BAR.SYNC.DEFER_BLOCKING 0x0 ;  /* 0x0000000000007b1d */ /* 0x000fec0000010000 */
[----:B------:R-:W-:Y:S04]  /*0410*/  @!P1 LDS R7, [R3+0x600] ;  /* 0x0006000003079984 */ /* 0x000fe80000000800 */
[----:B------:R-:W0:Y:S02]  /*0420*/  @!P1 LDS R10, [R3+0x400] ;  /* 0x00040000030a9984 */ /* 0x000e240000000800 */
[----:B0-----:R-:W-:-:S05]  /*0430*/  @!P1 FADD R10, R7, R10 ;  /* 0x0000000a070a9221 */ /* 0x001fca0000000000 */
[----:B------:R-:W-:Y:S01]  /*0440*/  @!P1 STS [R3+0x400], R10 ;  /* 0x0004000a03009388 */ /* 0x000fe20000000800 */
        /* <DEDUP_REMOVED lines=9> */
[----:B------:R0:W-:Y:S01]  /*04e0*/  @!P3 STS [R3+0x400], R8 ;  /* 0x000400080300b388 */ /* 0x0001e20000000800 */
[----:B------:R-:W-:Y:S01]  /*04f0*/  BAR.SYNC.DEFER_BLOCKING 0x0 ;  /* 0x0000000000007b1d */ /* 0x000fe20000010000 */
[----:B0-----:R-:W-:-:S04]  /*0500*/  @!P4 MOV R8, 0x400 ;  /* 0x000004000008c802 */ /* 0x001fc80000000f00 */
[----:B-1----:R-:W-:Y:S01]  /*0510*/  @!P4 LEA R9, R9, R8, 0x18 ;  /* 0x000000080909c211 */ /* 0x002fe200078ec0ff */
[----:B------:R-:W-:Y:S04]  /*0520*/  LDS R7, [R3+0x440] ;  /* 0x0004400003077984 */ /* 0x000fe80000000800 */
[----:B------:R-:W0:Y:S04]  /*0530*/  LDS R10, [R3+0x400] ;  /* 0x00040000030a7984 */ /* 0x000e280000000800 */
[----:B------:R-:W1:Y:S04]  /*0540*/  LDS R14, [R3+0x420] ;  /* 0x00042000030e7984 */ /* 0x000e680000000800 */
[----:B------:R-:W2:Y:S04]  /*0550*/  LDS R12, [R3+0x410] ;  /* 0x00041000030c7984 */ /* 0x000ea80000000800 */
[----:B------:R-:W3:Y:S01]  /*0560*/  LDS R16, [R3+0x408] ;  /* 0x0004080003107984 */ /* 0x000ee20000000800 */
[----:B0-----:R-:W-:Y:S01]  /*0570*/  FADD R7, R7, R10 ;  /* 0x0000000a07077221 */ /* 0x001fe20000000000 */
[----:B------:R-:W-:-:S03]  /*0580*/  HFMA2 R10, -RZ, RZ, 0, 0 ;  /* 0x00000000ff0a7431 */ /* 0x000fc600000001ff */
[----:B-1----:R-:W-:-:S04]  /*0590*/  FADD R7, R7, R14 ;  /* 0x0000000e07077221 */ /* 0x002fc80000000000 */
[----:B--2---:R-:W-:-:S04]  /*05a0*/  FADD R7, R7, R12 ;  /* 0x0000000c07077221 */ /* 0x004fc80000000000 */
[----:B---3--:R-:W-:-:S05]  /*05b0*/  FADD R16, R7, R16 ;  /* 0x0000001007107221 */ /* 0x008fca0000000000 */
[----:B------:R-:W-:Y:S04]  /*05c0*/  STS [R3+0x400], R16 ;  /* 0x0004001003007388 */ /* 0x000fe80000000800 */
[----:B------:R-:W0:Y:S02]  /*05d0*/  @!P4 LDS.64 R8, [R9+0x400] ;  /* 0x000400000908c984 */ /* 0x000e240000000a00 */
[----:B0-----:R-:W-:Y:S02]  /*05e0*/  @!P4 FADD R8, R8, R9 ;  /* 0x000000090808c221 */ /* 0x001fe40000000000 */
[----:B------:R-:W0:Y:S03]  /*05f0*/  @!P4 S2R R9, SR_CgaCtaId ;  /* 0x000000000009c919 */ /* 0x000e260000008800 */
[----:B------:R-:W-:Y:S04]  /*0600*/  @!P4 STS [UR4+0xc00], R8 ;  /* 0x000c0008ff00c988 */ /* 0x000fe80008000804 */
[----:B------:R-:W-:Y:S04]  /*0610*/  @!P0 LDS R6, [R6+0x4] ;  /* 0x0000040006068984 */ /* 0x000fe80000000800 */
[----:B------:R-:W1:Y:S02]  /*0620*/  @!P0 LDS R7, [R3] ;  /* 0x0000000003078984 */ /* 0x000e640000000800 */
[----:B-1----:R-:W-:-:S05]  /*0630*/  @!P0 FMUL R10, R7, R6 ;  /* 0x00000006070a8220 */ /* 0x002fca0000400000 */
[----:B------:R-:W-:Y:S01]  /*0640*/  STS [R3+0x400], R10 ;  /* 0x0004000a03007388 */ /* 0x000fe20000000800 */
[----:B------:R-:W-:Y:S06]  /*0650*/  BAR.SYNC.DEFER_BLOCKING 0x0 ;  /* 0x0000000000007b1d */ /* 0x000fec0000010000 */
[----:B------:R-:W-:Y:S04]  /*0660*/  @!P1 LDS R7, [R3+0x600] ;  /* 0x0006000003079984 */ /* 0x000fe80000000800 */
[----:B------:R-:W1:Y:S02]  /*0670*/  @!P1 LDS R12, [R3+0x400] ;  /* 0x00040000030c9984 */ /* 0x000e640000000800 */
[----:B-1----:R-:W-:-:S05]  /*0680*/  @!P1 FADD R12, R7, R12 ;  /* 0x0000000c070c9221 */ /* 0x002fca0000000000 */
[----:B------:R-:W-:Y:S01]  /*0690*/  @!P1 STS [R3+0x400], R12 ;  /* 0x0004000c03009388 */ /* 0x000fe20000000800 */
[----:B------:R-:W-:Y:S01]  /*06a0*/  BAR.SYNC.DEFER_BLOCKING 0x0 ;  /* 0x0000000000007b1d */ /* 0x000fe20000010000 */
[----:B------:R-:W-:-:S05]  /*06b0*/  ISETP.NE.AND P1, PT, R2, RZ, PT ;  /* 0x000000ff0200720c */ /* 0x000fca0003f25270 */
[----:B------:R-:W-:Y:S04]  /*06c0*/  @!P2 LDS R6, [R3+0x500] ;  /* 0x000500000306a984 */ /* 0x000fe80000000800 */
[----:B------:R-:W1:Y:S02]  /*06d0*/  @!P2 LDS R7, [R3+0x400] ;  /* 0x000400000307a984 */ /* 0x000e640000000800 */
[----:B-1----:R-:W-:-:S05]  /*06e0*/  @!P2 FADD R6, R6, R7 ;  /* 0x000000070606a221 */ /* 0x002fca0000000000 */
[----:B------:R-:W-:Y:S01]  /*06f0*/  @!P2 STS [R3+0x400], R6 ;  /* 0x000400060300a388 */ /* 0x000fe20000000800 */
[----:B------:R-:W-:Y:S06]  /*0700*/  BAR.SYNC.DEFER_BLOCKING 0x0 ;  /* 0x0000000000007b1d */ /* 0x000fec0000010000 */
[----:B------:R-:W-:Y:S04]  /*0710*/  @!P3 LDS R7, [R3+0x480] ;  /* 0x000480000307b984 */ /* 0x000fe80000000800 */
[----:B------:R-:W1:Y:S02]  /*0720*/  @!P3 LDS R8, [R3+0x400] ;  /* 0x000400000308b984 */ /* 0x000e640000000800 */
[----:B-1----:R-:W-:-:S05]  /*0730*/  @!P3 FADD R8, R7, R8 ;  /* 0x000000080708b221 */ /* 0x002fca0000000000 */
[----:B------:R1:W-:Y:S01]  /*0740*/  @!P3 STS [R3+0x400], R8 ;  /* 0x000400080300b388 */ /* 0x0003e20000000800 */
[----:B------:R-:W-:Y:S01]  /*0750*/  BAR.SYNC.DEFER_BLOCKING 0x0 ;  /* 0x0000000000007b1d */ /* 0x000fe20000010000 */
[----:B-1----:R-:W-:-:S04]  /*0760*/  @!P4 MOV R8, 0x400 ;  /* 0x000004000008c802 */ /* 0x002fc80000000f00 */
[----:B0-----:R-:W-:Y:S01]  /*0770*/  @!P4 LEA R9, R9, R8, 0x18 ;  /* 0x000000080909c211 */ /* 0x001fe200078ec0ff */
[----:B------:R-:W-:Y:S04]  /*0780*/  LDS R7, [R3+0x440] ;  /* 0x0004400003077984 */ /* 0x000fe80000000800 */
[----:B------:R-:W0:Y:S04]  /*0790*/  LDS R10, [R3+0x400] ;  /* 0x00040000030a7984 */ /* 0x000e280000000800 */
[----:B------:R-:W1:Y:S04]  /*07a0*/  LDS R12, [R3+0x420] ;  /* 0x00042000030c7984 */ /* 0x000e680000000800 */
[----:B------:R-:W2:Y:S04]  /*07b0*/  LDS R14, [R3+0x410] ;  /* 0x00041000030e7984 */ /* 0x000ea80000000800 */
[----:B------:R-:W3:Y:S01]  /*07c0*/  LDS R6, [R3+0x408] ;  /* 0x0004080003067984 */ /* 0x000ee20000000800 */
[----:B0-----:R-:W-:-:S04]  /*07d0*/  FADD R7, R7, R10 ;  /* 0x0000000a07077221 */ /* 0x001fc80000000000 */
[----:B-1----:R-:W-:-:S04]  /*07e0*/  FADD R7, R7, R12 ;  /* 0x0000000c07077221 */ /* 0x002fc80000000000 */
[----:B--2---:R-:W-:-:S04]  /*07f0*/  FADD R7, R7, R14 ;  /* 0x0000000e07077221 */ /* 0x004fc80000000000 */
[----:B---3--:R-:W-:-:S05]  /*0800*/  FADD R6, R7, R6 ;  /* 0x0000000607067221 */ /* 0x008fca0000000000 */
[----:B------:R-:W-:Y:S04]  /*0810*/  STS [R3+0x400], R6 ;  /* 0x0004000603007388 */ /* 0x000fe80000000800 */
[----:B------:R-:W0:Y:S02]  /*0820*/  @!P4 LDS.64 R8, [R9+0x400] ;  /* 0x000400000908c984 */ /* 0x000e240000000a00 */
[----:B0-----:R-:W-:-:S05]  /*0830*/  @!P4 FADD R8, R8, R9 ;  /* 0x000000090808c221 */ /* 0x001fca0000000000 */
[----:B------:R1:W-:Y:S01]  /*0840*/  @!P4 STS [UR4+0xc04], R8 ;  /* 0x000c0408ff00c988 */ /* 0x0003e20008000804 */
[----:B------:R-:W-:Y:S01]  /*0850*/  UIADD3 UR4, UPT, UPT, UR4, 0x8, URZ ;  /* 0x0000000804047890 */ /* 0x000fe2000fffe0ff */
[----:B------:R-:W-:Y:S11]  /*0860*/  @P1 BRA `(.L_x_12) ;  /* 0xfffffff800b01947 */ /* 0x000ff6000383ffff */
.L_x_11:
[----:B------:R-:W0:Y:S02]  /*0870*/  LDC R2, c[0x0][0x3a0] ;  /* 0x0000e800ff027b82 */ /* 0x000e240000000800 */
[----:B0-----:R-:W-:-:S04]  /*0880*/  LOP3.LUT R6, R2, 0x1, RZ, 0xc0, !PT ;  /* 0x0000000102067812 */ /* 0x001fc800078ec0ff */
[----:B------:R-:W-:-:S13]  /*0890*/  ISETP.NE.U32.AND P0, PT, R6, 0x1, PT ;  /* 0x000000010600780c */ /* 0x000fda0003f05070 */
[----:B------:R-:W-:Y:S05]  /*08a0*/  @!P0 BRA `(.L_x_10) ;  /* 0x0000000000b08947 */ /* 0x000fea0003800000 */
[C---:B------:R-:W-:Y:S02]  /*08b0*/  ISETP.GE.AND P0, PT, R5.reuse, R0, PT ;  /* 0x000000000500720c */ /* 0x040fe40003f06270 */
[----:B------:R-:W-:Y:S02]  /*08c0*/  MOV R0, RZ ;  /* 0x000000ff00007202 */ /* 0x000fe40000000f00 */
[----:B------:R-:W-:-:S09]  /*08d0*/  ISETP.GT.U32.AND P1, PT, R5, 0x7f, PT ;  /* 0x0000007f0500780c */ /* 0x000fd20003f24070 */
[----:B------:R-:W-:Y:S01]  /*08e0*/  @!P0 IMAD R7, R4, 0x4, R3 ;  /* 0x0000000404078824 */ /* 0x000fe200078e0203 */
[----:B------:R-:W-:Y:S05]  /*08f0*/  @!P0 LDS R6, [R3] ;  /* 0x0000000003068984 */ /* 0x000fea0000000800 */
[----:B------:R-:W0:Y:S02]  /*0900*/  @!P0 LDS R7, [R7] ;  /* 0x0000000007078984 */ /* 0x000e240000000800 */
[----:B0-----:R-:W-:Y:S01]  /*0910*/  @!P0 FMUL R0, R6, R7 ;  /* 0x0000000706008220 */ /* 0x001fe20000400000 */
[----:B------:R-:W-:-:S04]  /*0920*/  ISETP.GT.U32.AND P0, PT, R5, 0x3f, PT ;  /* 0x0000003f0500780c */ /* 0x000fc80003f04070 */
[----:B------:R-:W-:Y:S01]  /*0930*/  STS [R3+0x400], R0 ;  /* 0x0004000003007388 */ /* 0x000fe20000000800 */
[----:B------:R-:W-:Y:S06]  /*0940*/  BAR.SYNC.DEFER_BLOCKING 0x0 ;  /* 0x0000000000007b1d */ /* 0x000fec0000010000 */
[----:B------:R-:W-:Y:S04]  /*0950*/  @!P1 LDS R6, [R3+0x600] ;  /* 0x0006000003069984 */ /* 0x000fe80000000800 */
[----:B------:R-:W0:Y:S02]  /*0960*/  @!P1 LDS R9, [R3+0x400] ;  /* 0x0004000003099984 */ /* 0x000e240000000800 */
[----:B0-----:R-:W-:-:S05]  /*0970*/  @!P1 FADD R6, R6, R9 ;  /* 0x0000000906069221 */ /* 0x001fca0000000000 */
[----:B------:R-:W-:Y:S01]  /*0980*/  @!P1 STS [R3+0x400], R6 ;  /* 0x0004000603009388 */ /* 0x000fe20000000800 */
[----:B------:R-:W-:Y:S01]  /*0990*/  BAR.SYNC.DEFER_BLOCKING 0x0 ;  /* 0x0000000000007b1d */ /* 0x000fe20000010000 */
[----:B------:R-:W-:-:S05]  /*09a0*/  ISETP.GT.U32.AND P1, PT, R5, 0x1f, PT ;  /* 0x0000001f0500780c */ /* 0x000fca0003f24070 */
[----:B------:R-:W-:Y:S04]  /*09b0*/  @!P0 LDS R7, [R3+0x500] ;  /* 0x0005000003078984 */ /* 0x000fe80000000800 */
[----:B-1----:R-:W0:Y:S02]  /*09c0*/  @!P0 LDS R8, [R3+0x400] ;  /* 0x0004000003088984 */ /* 0x002e240000000800 */
[----:B0-----:R-:W-:-:S05]  /*09d0*/  @!P0 FADD R8, R7, R8 ;  /* 0x0000000807088221 */ /* 0x001fca0000000000 */
[----:B------:R-:W-:Y:S01]  /*09e0*/  @!P0 STS [R3+0x400], R8 ;  /* 0x0004000803008388 */ /* 0x000fe20000000800 */
[----:B------:R-:W-:Y:S01]  /*09f0*/  BAR.SYNC.DEFER_BLOCKING 0x0 ;  /* 0x0000000000007b1d */ /* 0x000fe20000010000 */
[----:B------:R-:W-:-:S13]  /*0a00*/  ISETP.NE.AND P0, PT, R5, RZ, PT ;  /* 0x000000ff0500720c */ /* 0x000fda0003f05270 */
[----:B------:R-:W0:Y:S01]  /*0a10*/  @!P0 S2R R15, SR_CgaCtaId ;  /* 0x00000000000f8919 */ /* 0x000e220000008800 */
        /* <DEDUP_REMOVED lines=12> */
[----:B0-----:R-:W-:Y:S01]  /*0ae0*/  FADD R6, R6, R7 ;  /* 0x0000000706067221 */ /* 0x001fe20000000000 */
[----:B------:R-:W-:-:S03]  /*0af0*/  @!P0 LEA R7, R4, R15, 0x2 ;  /* 0x0000000f04078211 */ /* 0x000fc600078e10ff */
[----:B-1----:R-:W-:-:S04]  /*0b00*/  FADD R6, R6, R9 ;  /* 0x0000000906067221 */ /* 0x002fc80000000000 */
[----:B--2---:R-:W-:-:S04]  /*0b10*/  FADD R6, R6, R11 ;  /* 0x0000000b06067221 */ /* 0x004fc80000000000 */
[----:B---3--:R-:W-:-:S05]  /*0b20*/  FADD R6, R6, R13 ;  /* 0x0000000d06067221 */ /* 0x008fca0000000000 */
[----:B------:R-:W-:Y:S04]  /*0b30*/  STS [R3+0x400], R6 ;  /* 0x0004000603007388 */ /* 0x000fe80000000800 */
[----:B------:R-:W0:Y:S02]  /*0b40*/  @!P0 LDS.64 R8, [R15+0x400] ;  /* 0x000400000f088984 */ /* 0x000e240000000a00 */
[----:B0-----:R-:W-:-:S05]  /*0b50*/  @!P0 FADD R8, R8, R9 ;  /* 0x0000000908088221 */ /* 0x001fca0000000000 */
[----:B------:R2:W-:Y:S02]  /*0b60*/  @!P0 STS [R7+0xc00], R8 ;  /* 0x000c000807008388 */ /* 0x0005e40000000800 */
.L_x_10:
[----:B------:R-:W-:-:S13]  /*0b70*/  ISETP.GT.AND P0, PT, R5, R2, PT ;  /* 0x000000020500720c */ /* 0x000fda0003f04270 */
[----:B------:R-:W-:Y:S05]  /*0b80*/  @P0 EXIT ;  /* 0x000000000000094d */ /* 0x000fea0003800000 */
[----:B------:R-:W3:Y:S01]  /*0b90*/  S2R R0, SR_CTAID.Y ;  /* 0x0000000000007919 */ /* 0x000ee20000002600 */
[----:B------:R-:W3:Y:S01]  /*0ba0*/  LDC R9, c[0x0][0x370] ;  /* 0x0000dc00ff097b82 */ /* 0x000ee20000000800 */
[----:B0-----:R-:W0:Y:S07]  /*0bb0*/  LDS R3, [R3+0xc00] ;  /* 0x000c000003037984 */ /* 0x001e2e0000000800 */
[----:B--2---:R-:W2:Y:S01]  /*0bc0*/  LDC.64 R6, c[0x0][0x380] ;  /* 0x0000e000ff067b82 */ /* 0x004ea20000000a00 */
[----:B---3--:R-:W-:-:S04]  /*0bd0*/  IMAD R9, R0, R9, UR8 ;  /* 0x0000000800097e24 */ /* 0x008fc8000f8e0209 */
[----:B------:R-:W-:-:S05]  /*0be0*/  IMAD R2, R9, R2, R9 ;  /* 0x0000000209027224 */ /* 0x000fca00078e0209 */
[----:B------:R-:W-:-:S05]  /*0bf0*/  IADD3 R5, PT, PT, R2, R5, RZ ;  /* 0x0000000502057210 */ /* 0x000fca0007ffe0ff */
[----:B--2---:R-:W-:-:S05]  /*0c00*/  IMAD.WIDE.U32 R4, R5, 0x4, R6 ;  /* 0x0000000405047825 */ /* 0x004fca00078e0006 */
[----:B0-----:R-:W-:Y:S01]  /*0c10*/  STG.E desc[UR6][R4.64], R3 ;  /* 0x0000000304007986 */ /* 0x001fe2000c101906 */
[----:B------:R-:W-:Y:S05]  /*0c20*/  EXIT ;  /* 0x000000000000794d */ /* 0x000fea0003800000 */
.L_x_13:
        /* <DEDUP_REMOVED lines=13> */
.L_x_15:


//--------------------- .nv.shared.cudaEncodeResidual --------------------------
	.section	.nv.shared.cudaEncodeResidual,"aw",@nobits
	.sectionflags	@""
	.align	4
.nv.shared.cudaEncodeResidual:
	.zero		3344


//--------------------- .nv.shared.reserved.0     --------------------------
	.section	.nv.shared.reserved.0,"aw",@nobits
	.weak		__nv_reservedSMEM_offset_0_alias
	.size		__nv_reservedSMEM_offset_0_alias, 0, 64
	.other		__nv_reservedSMEM_offset_0_alias,@"STO_CUDA_RESERVED_SHARED STV_DEFAULT"
__nv_reservedSMEM_offset_0_alias:
	.zero		0
	.zero		64


//--------------------- .nv.shared.cudaComputeAutocor --------------------------
	.section	.nv.shared.cudaComputeAutocor,"aw",@nobits
	.sectionflags	@""
	.align	4
.nv.shared.cudaComputeAutocor:
	.zero		4236


//--------------------- .nv.constant0.cudaEncodeResidual --------------------------
	.section	.nv.constant0.cudaEncodeResidual,"a",@progbits
	.sectionflags	@""
	.align	4
.nv.constant0.cudaEncodeResidual:
	.zero		928


//--------------------- .nv.constant0.cudaComputeAutocor --------------------------
	.section	.nv.constant0.cudaComputeAutocor,"a",@progbits
	.sectionflags	@""
	.align	4
.nv.constant0.cudaComputeAutocor:
	.zero		940


//--------------------- SYMBOLS --------------------------

	.type		.nv.reservedSmem.offset0,@object
	.size		.nv.reservedSmem.offset0,0x4
	.type		.nv.reservedSmem.cap,@object
	.size		.nv.reservedSmem.cap,0x4
